//
// Generated by NVIDIA NVVM Compiler
//
// Compiler Build ID: CL-36424714
// Cuda compilation tools, release 13.0, V13.0.88
// Based on NVVM 20.0.0
//

.version 9.0
.target sm_100
.address_size 64

	// .globl	_Z6divphiP6float2S0_fiiii

.visible .entry _Z6divphiP6float2S0_fiiii(
	.param .u64 .ptr .align 1 _Z6divphiP6float2S0_fiiii_param_0,
	.param .u64 .ptr .align 1 _Z6divphiP6float2S0_fiiii_param_1,
	.param .f32 _Z6divphiP6float2S0_fiiii_param_2,
	.param .u32 _Z6divphiP6float2S0_fiiii_param_3,
	.param .u32 _Z6divphiP6float2S0_fiiii_param_4,
	.param .u32 _Z6divphiP6float2S0_fiiii_param_5,
	.param .u32 _Z6divphiP6float2S0_fiiii_param_6
)
{
	.reg .pred 	%p<4>;
	.reg .b32 	%r<37>;
	.reg .b32 	%f<19>;
	.reg .b64 	%rd<9>;

	ld.param.u64 	%rd1, [_Z6divphiP6float2S0_fiiii_param_0];
	ld.param.u64 	%rd2, [_Z6divphiP6float2S0_fiiii_param_1];
	ld.param.f32 	%f1, [_Z6divphiP6float2S0_fiiii_param_2];
	ld.param.u32 	%r7, [_Z6divphiP6float2S0_fiiii_param_3];
	ld.param.u32 	%r8, [_Z6divphiP6float2S0_fiiii_param_4];
	ld.param.u32 	%r5, [_Z6divphiP6float2S0_fiiii_param_5];
	ld.param.u32 	%r6, [_Z6divphiP6float2S0_fiiii_param_6];
	mov.u32 	%r9, %ntid.x;
	mov.u32 	%r10, %ctaid.x;
	mov.u32 	%r11, %tid.x;
	mad.lo.s32 	%r1, %r9, %r10, %r11;
	mov.u32 	%r12, %ntid.y;
	mov.u32 	%r13, %ctaid.y;
	mov.u32 	%r14, %tid.y;
	mad.lo.s32 	%r15, %r12, %r13, %r14;
	mov.u32 	%r16, %ntid.z;
	mov.u32 	%r17, %ctaid.z;
	mov.u32 	%r18, %tid.z;
	mad.lo.s32 	%r3, %r16, %r17, %r18;
	max.s32 	%r19, %r1, %r15;
	setp.ge.s32 	%p1, %r19, %r7;
	setp.ge.s32 	%p2, %r3, %r8;
	or.pred  	%p3, %p1, %p2;
	@%p3 bra 	$L__BB0_2;
	cvta.to.global.u64 	%rd3, %rd1;
	cvta.to.global.u64 	%rd4, %rd2;
	neg.f32 	%f2, %f1;
	shr.u32 	%r20, %r7, 1;
	sub.s32 	%r21, %r1, %r20;
	cvt.rn.f32.s32 	%f3, %r21;
	mul.f32 	%f4, %f2, %f3;
	mul.f32 	%f5, %f4, %f3;
	sub.s32 	%r22, %r15, %r20;
	cvt.rn.f32.s32 	%f6, %r22;
	mul.f32 	%f7, %f1, %f6;
	mul.f32 	%f8, %f7, %f6;
	sub.f32 	%f9, %f5, %f8;
	mul.f32 	%f10, %f9, 0f3FB8AA3B;
	ex2.approx.f32 	%f11, %f10;
	mad.lo.s32 	%r23, %r7, %r3, %r15;
	mad.lo.s32 	%r24, %r23, %r7, %r1;
	add.s32 	%r25, %r20, %r15;
	add.s32 	%r26, %r25, %r6;
	shl.b32 	%r27, %r7, 1;
	shl.b32 	%r28, %r6, 1;
	add.s32 	%r29, %r28, %r27;
	mad.lo.s32 	%r30, %r29, %r3, %r26;
	add.s32 	%r31, %r20, %r1;
	add.s32 	%r32, %r31, %r6;
	mad.lo.s32 	%r33, %r30, %r29, %r32;
	mul.wide.s32 	%rd5, %r33, 8;
	add.s64 	%rd6, %rd3, %rd5;
	ld.global.v2.f32 	{%f12, %f13}, [%rd6];
	div.rn.f32 	%f14, %f12, %f11;
	mul.lo.s32 	%r34, %r7, %r7;
	mul.lo.s32 	%r35, %r34, %r5;
	shl.b32 	%r36, %r35, 2;
	cvt.rn.f32.s32 	%f15, %r36;
	div.rn.f32 	%f16, %f14, %f15;
	mul.wide.s32 	%rd7, %r24, 8;
	add.s64 	%rd8, %rd4, %rd7;
	div.rn.f32 	%f17, %f13, %f11;
	div.rn.f32 	%f18, %f17, %f15;
	st.global.v2.f32 	[%rd8], {%f16, %f18};
$L__BB0_2:
	ret;

}
	// .globl	_Z6takexyPfS_S_ii
.visible .entry _Z6takexyPfS_S_ii(
	.param .u64 .ptr .align 1 _Z6takexyPfS_S_ii_param_0,
	.param .u64 .ptr .align 1 _Z6takexyPfS_S_ii_param_1,
	.param .u64 .ptr .align 1 _Z6takexyPfS_S_ii_param_2,
	.param .u32 _Z6takexyPfS_S_ii_param_3,
	.param .u32 _Z6takexyPfS_S_ii_param_4
)
{
	.reg .pred 	%p<6>;
	.reg .b32 	%r<21>;
	.reg .b32 	%f<16>;
	.reg .b64 	%rd<12>;

	ld.param.u64 	%rd3, [_Z6takexyPfS_S_ii_param_0];
	ld.param.u64 	%rd4, [_Z6takexyPfS_S_ii_param_1];
	ld.param.u64 	%rd5, [_Z6takexyPfS_S_ii_param_2];
	ld.param.u32 	%r3, [_Z6takexyPfS_S_ii_param_3];
	ld.param.u32 	%r4, [_Z6takexyPfS_S_ii_param_4];
	mov.u32 	%r6, %ntid.x;
	mov.u32 	%r7, %ctaid.x;
	mov.u32 	%r8, %tid.x;
	mad.lo.s32 	%r1, %r6, %r7, %r8;
	mov.u32 	%r9, %ntid.y;
	mov.u32 	%r10, %ctaid.y;
	mov.u32 	%r11, %tid.y;
	mad.lo.s32 	%r12, %r9, %r10, %r11;
	setp.ge.s32 	%p1, %r1, %r3;
	setp.ge.s32 	%p2, %r12, %r4;
	or.pred  	%p3, %p1, %p2;
	@%p3 bra 	$L__BB1_5;
	cvta.to.global.u64 	%rd6, %rd3;
	cvta.to.global.u64 	%rd7, %rd4;
	cvta.to.global.u64 	%rd8, %rd5;
	shr.u32 	%r13, %r3, 31;
	add.s32 	%r14, %r3, %r13;
	shr.s32 	%r15, %r14, 1;
	sub.s32 	%r16, %r1, %r15;
	cvt.rn.f32.s32 	%f4, %r16;
	cvt.rn.f32.s32 	%f5, %r3;
	div.rn.f32 	%f6, %f4, %f5;
	mul.wide.u32 	%rd9, %r12, 4;
	add.s64 	%rd10, %rd8, %rd9;
	ld.global.f32 	%f7, [%rd10];
	cos.approx.f32 	%f8, %f7;
	mul.f32 	%f9, %f6, %f8;
	mad.lo.s32 	%r17, %r3, %r12, %r1;
	mul.wide.s32 	%rd11, %r17, 4;
	add.s64 	%rd1, %rd6, %rd11;
	st.global.f32 	[%rd1], %f9;
	sub.s32 	%r18, %r15, %r1;
	cvt.rn.f32.s32 	%f10, %r18;
	div.rn.f32 	%f11, %f10, %f5;
	ld.global.f32 	%f12, [%rd10];
	sin.approx.f32 	%f13, %f12;
	mul.f32 	%f15, %f11, %f13;
	add.s64 	%rd2, %rd7, %rd11;
	st.global.f32 	[%rd2], %f15;
	ld.global.f32 	%f14, [%rd1];
	setp.ltu.f32 	%p4, %f14, 0f3F000000;
	@%p4 bra 	$L__BB1_3;
	mov.b32 	%r19, 1056964272;
	st.global.u32 	[%rd1], %r19;
	ld.global.f32 	%f15, [%rd2];
$L__BB1_3:
	setp.ltu.f32 	%p5, %f15, 0f3F000000;
	@%p5 bra 	$L__BB1_5;
	mov.b32 	%r20, 1056964272;
	st.global.u32 	[%rd2], %r20;
$L__BB1_5:
	ret;

}
	// .globl	_Z4wrapP6float2iii
.visible .entry _Z4wrapP6float2iii(
	.param .u64 .ptr .align 1 _Z4wrapP6float2iii_param_0,
	.param .u32 _Z4wrapP6float2iii_param_1,
	.param .u32 _Z4wrapP6float2iii_param_2,
	.param .u32 _Z4wrapP6float2iii_param_3
)
{
	.reg .pred 	%p<7>;
	.reg .b32 	%r<39>;
	.reg .b32 	%f<5>;
	.reg .b64 	%rd<7>;

	ld.param.u64 	%rd1, [_Z4wrapP6float2iii_param_0];
	ld.param.u32 	%r7, [_Z4wrapP6float2iii_param_1];
	ld.param.u32 	%r8, [_Z4wrapP6float2iii_param_2];
	ld.param.u32 	%r6, [_Z4wrapP6float2iii_param_3];
	mov.u32 	%r9, %ntid.x;
	mov.u32 	%r10, %ctaid.x;
	mov.u32 	%r11, %tid.x;
	mad.lo.s32 	%r1, %r9, %r10, %r11;
	mov.u32 	%r12, %ntid.y;
	mov.u32 	%r13, %ctaid.y;
	mov.u32 	%r14, %tid.y;
	mad.lo.s32 	%r15, %r12, %r13, %r14;
	mov.u32 	%r16, %ntid.z;
	mov.u32 	%r17, %ctaid.z;
	mov.u32 	%r18, %tid.z;
	mad.lo.s32 	%r3, %r16, %r17, %r18;
	shl.b32 	%r4, %r7, 1;
	shl.b32 	%r19, %r6, 1;
	add.s32 	%r20, %r19, %r4;
	max.s32 	%r21, %r1, %r15;
	setp.ge.s32 	%p1, %r21, %r20;
	setp.ge.s32 	%p2, %r3, %r8;
	or.pred  	%p3, %p2, %p1;
	@%p3 bra 	$L__BB2_3;
	sub.s32 	%r22, %r20, %r6;
	min.s32 	%r23, %r1, %r15;
	setp.ge.s32 	%p4, %r23, %r6;
	setp.lt.s32 	%p5, %r21, %r22;
	and.pred  	%p6, %p5, %p4;
	@%p6 bra 	$L__BB2_3;
	cvta.to.global.u64 	%rd2, %rd1;
	add.s32 	%r25, %r4, %r1;
	sub.s32 	%r26, %r25, %r6;
	rem.s32 	%r27, %r26, %r4;
	add.s32 	%r28, %r4, %r15;
	sub.s32 	%r29, %r28, %r6;
	rem.s32 	%r30, %r29, %r4;
	mad.lo.s32 	%r31, %r20, %r15, %r1;
	mul.lo.s32 	%r32, %r20, %r3;
	mul.lo.s32 	%r33, %r32, %r20;
	add.s32 	%r34, %r31, %r33;
	add.s32 	%r35, %r30, %r6;
	add.s32 	%r36, %r33, %r6;
	add.s32 	%r37, %r36, %r27;
	mad.lo.s32 	%r38, %r35, %r20, %r37;
	mul.wide.s32 	%rd3, %r38, 8;
	add.s64 	%rd4, %rd2, %rd3;
	mul.wide.s32 	%rd5, %r34, 8;
	add.s64 	%rd6, %rd2, %rd5;
	ld.global.f32 	%f1, [%rd6];
	atom.global.add.f32 	%f2, [%rd4], %f1;
	ld.global.f32 	%f3, [%rd6+4];
	atom.global.add.f32 	%f4, [%rd4+4], %f3;
$L__BB2_3:
	ret;

}
	// .globl	_Z6gatherP6float2S0_PfS1_ifiii
.visible .entry _Z6gatherP6float2S0_PfS1_ifiii(
	.param .u64 .ptr .align 1 _Z6gatherP6float2S0_PfS1_ifiii_param_0,
	.param .u64 .ptr .align 1 _Z6gatherP6float2S0_PfS1_ifiii_param_1,
	.param .u64 .ptr .align 1 _Z6gatherP6float2S0_PfS1_ifiii_param_2,
	.param .u64 .ptr .align 1 _Z6gatherP6float2S0_PfS1_ifiii_param_3,
	.param .u32 _Z6gatherP6float2S0_PfS1_ifiii_param_4,
	.param .f32 _Z6gatherP6float2S0_PfS1_ifiii_param_5,
	.param .u32 _Z6gatherP6float2S0_PfS1_ifiii_param_6,
	.param .u32 _Z6gatherP6float2S0_PfS1_ifiii_param_7,
	.param .u32 _Z6gatherP6float2S0_PfS1_ifiii_param_8
)
{
	.reg .pred 	%p<11>;
	.reg .b32 	%r<69>;
	.reg .b32 	%f<123>;
	.reg .b64 	%rd<33>;
	.reg .b64 	%fd<46>;

	ld.param.u64 	%rd1, [_Z6gatherP6float2S0_PfS1_ifiii_param_0];
	ld.param.u64 	%rd3, [_Z6gatherP6float2S0_PfS1_ifiii_param_2];
	ld.param.u64 	%rd4, [_Z6gatherP6float2S0_PfS1_ifiii_param_3];
	ld.param.u32 	%r15, [_Z6gatherP6float2S0_PfS1_ifiii_param_4];
	ld.param.f32 	%f8, [_Z6gatherP6float2S0_PfS1_ifiii_param_5];
	ld.param.u32 	%r16, [_Z6gatherP6float2S0_PfS1_ifiii_param_6];
	ld.param.u32 	%r18, [_Z6gatherP6float2S0_PfS1_ifiii_param_7];
	ld.param.u32 	%r19, [_Z6gatherP6float2S0_PfS1_ifiii_param_8];
	mov.u32 	%r20, %ntid.x;
	mov.u32 	%r21, %ctaid.x;
	mov.u32 	%r22, %tid.x;
	mad.lo.s32 	%r1, %r20, %r21, %r22;
	mov.u32 	%r23, %ntid.y;
	mov.u32 	%r24, %ctaid.y;
	mov.u32 	%r25, %tid.y;
	mad.lo.s32 	%r26, %r23, %r24, %r25;
	mov.u32 	%r27, %ntid.z;
	mov.u32 	%r28, %ctaid.z;
	mov.u32 	%r29, %tid.z;
	mad.lo.s32 	%r3, %r27, %r28, %r29;
	setp.ge.s32 	%p1, %r1, %r16;
	setp.ge.s32 	%p2, %r26, %r18;
	or.pred  	%p3, %p1, %p2;
	setp.ge.s32 	%p4, %r3, %r19;
	or.pred  	%p5, %p3, %p4;
	@%p5 bra 	$L__BB3_9;
	cvta.to.global.u64 	%rd5, %rd3;
	cvta.to.global.u64 	%rd6, %rd4;
	cvta.to.global.u64 	%rd7, %rd1;
	mad.lo.s32 	%r30, %r16, %r26, %r1;
	mul.wide.s32 	%rd8, %r30, 4;
	add.s64 	%rd9, %rd5, %rd8;
	ld.global.f32 	%f1, [%rd9];
	add.s64 	%rd10, %rd6, %rd8;
	ld.global.f32 	%f2, [%rd10];
	mul.lo.s32 	%r31, %r16, %r3;
	mad.lo.s32 	%r32, %r31, %r18, %r30;
	mul.wide.s32 	%rd11, %r32, 8;
	add.s64 	%rd12, %rd7, %rd11;
	ld.global.v2.f32 	{%f9, %f10}, [%rd12];
	cvt.rn.f32.s32 	%f11, %r16;
	div.rn.f32 	%f3, %f9, %f11;
	div.rn.f32 	%f4, %f10, %f11;
	setp.lt.s32 	%p6, %r15, 0;
	@%p6 bra 	$L__BB3_9;
	shl.b32 	%r4, %r15, 1;
	shl.b32 	%r34, %r16, 1;
	cvt.rn.f32.s32 	%f5, %r34;
	mul.f32 	%f12, %f2, %f5;
	cvt.rmi.f32.f32 	%f13, %f12;
	cvt.rn.f32.u32 	%f14, %r15;
	sub.f32 	%f6, %f13, %f14;
	mul.f32 	%f15, %f1, %f5;
	cvt.rmi.f32.f32 	%f16, %f15;
	sub.f32 	%f7, %f16, %f14;
	mul.f32 	%f17, %f8, %f8;
	sqrt.rn.f32 	%f18, %f17;
	cvt.f64.f32 	%fd5, %f18;
	mov.f64 	%fd6, 0d400921FB54411744;
	div.rn.f64 	%fd1, %fd6, %fd5;
	cvt.f64.f32 	%fd7, %f8;
	mov.f64 	%fd8, 0dC023BD3CC9B96D35;
	div.rn.f64 	%fd2, %fd8, %fd7;
	mov.f64 	%fd9, 0d4023BD3CC9B96D35;
	div.rn.f64 	%fd3, %fd9, %fd7;
	add.s32 	%r5, %r16, %r15;
	add.s32 	%r6, %r34, %r4;
	max.s32 	%r7, %r4, 0;
	mov.b32 	%r66, 0;
$L__BB3_3:
	setp.lt.s32 	%p7, %r4, 3;
	cvt.rn.f32.u32 	%f19, %r66;
	add.f32 	%f20, %f6, %f19;
	cvt.rzi.s32.f32 	%r36, %f20;
	cvt.rn.f32.s32 	%f21, %r36;
	div.rn.f32 	%f22, %f21, %f5;
	sub.f32 	%f23, %f22, %f2;
	mul.f32 	%f24, %f23, %f23;
	cvt.f64.f32 	%fd10, %f24;
	mul.f64 	%fd4, %fd3, %fd10;
	mov.u32 	%r38, %ctaid.z;
	mov.u32 	%r39, %tid.z;
	mad.lo.s32 	%r40, %r27, %r38, %r39;
	mad.lo.s32 	%r41, %r6, %r40, %r5;
	add.s32 	%r42, %r41, %r36;
	mad.lo.s32 	%r9, %r42, %r6, %r5;
	mov.b32 	%r68, 0;
	@%p7 bra 	$L__BB3_6;
	mov.b32 	%r67, 0;
$L__BB3_5:
	ld.param.u64 	%rd30, [_Z6gatherP6float2S0_PfS1_ifiii_param_1];
	cvt.rn.f32.u32 	%f25, %r67;
	add.f32 	%f26, %f7, %f25;
	cvt.rzi.s32.f32 	%r44, %f26;
	cvt.rn.f32.s32 	%f27, %r44;
	div.rn.f32 	%f28, %f27, %f5;
	sub.f32 	%f29, %f28, %f1;
	mul.f32 	%f30, %f29, %f29;
	cvt.f64.f32 	%fd11, %f30;
	mul.f64 	%fd12, %fd2, %fd11;
	sub.f64 	%fd13, %fd12, %fd4;
	cvt.rn.f32.f64 	%f31, %fd13;
	mul.f32 	%f32, %f31, 0f3FB8AA3B;
	ex2.approx.f32 	%f33, %f32;
	cvt.f64.f32 	%fd14, %f33;
	mul.f64 	%fd15, %fd1, %fd14;
	cvt.rn.f32.f64 	%f34, %fd15;
	add.s32 	%r45, %r9, %r44;
	cvta.to.global.u64 	%rd13, %rd30;
	mul.wide.s32 	%rd14, %r45, 8;
	add.s64 	%rd15, %rd13, %rd14;
	mul.f32 	%f35, %f3, %f34;
	atom.global.add.f32 	%f36, [%rd15], %f35;
	mul.f32 	%f37, %f4, %f34;
	atom.global.add.f32 	%f38, [%rd15+4], %f37;
	add.s32 	%r46, %r67, 1;
	cvt.rn.f32.u32 	%f39, %r46;
	add.f32 	%f40, %f7, %f39;
	cvt.rzi.s32.f32 	%r47, %f40;
	cvt.rn.f32.s32 	%f41, %r47;
	div.rn.f32 	%f42, %f41, %f5;
	sub.f32 	%f43, %f42, %f1;
	mul.f32 	%f44, %f43, %f43;
	cvt.f64.f32 	%fd16, %f44;
	mul.f64 	%fd17, %fd2, %fd16;
	sub.f64 	%fd18, %fd17, %fd4;
	cvt.rn.f32.f64 	%f45, %fd18;
	mul.f32 	%f46, %f45, 0f3FB8AA3B;
	ex2.approx.f32 	%f47, %f46;
	cvt.f64.f32 	%fd19, %f47;
	mul.f64 	%fd20, %fd1, %fd19;
	cvt.rn.f32.f64 	%f48, %fd20;
	add.s32 	%r48, %r9, %r47;
	mul.wide.s32 	%rd16, %r48, 8;
	add.s64 	%rd17, %rd13, %rd16;
	mul.f32 	%f49, %f3, %f48;
	atom.global.add.f32 	%f50, [%rd17], %f49;
	mul.f32 	%f51, %f4, %f48;
	atom.global.add.f32 	%f52, [%rd17+4], %f51;
	add.s32 	%r49, %r67, 2;
	cvt.rn.f32.u32 	%f53, %r49;
	add.f32 	%f54, %f7, %f53;
	cvt.rzi.s32.f32 	%r50, %f54;
	cvt.rn.f32.s32 	%f55, %r50;
	div.rn.f32 	%f56, %f55, %f5;
	sub.f32 	%f57, %f56, %f1;
	mul.f32 	%f58, %f57, %f57;
	cvt.f64.f32 	%fd21, %f58;
	mul.f64 	%fd22, %fd2, %fd21;
	sub.f64 	%fd23, %fd22, %fd4;
	cvt.rn.f32.f64 	%f59, %fd23;
	mul.f32 	%f60, %f59, 0f3FB8AA3B;
	ex2.approx.f32 	%f61, %f60;
	cvt.f64.f32 	%fd24, %f61;
	mul.f64 	%fd25, %fd1, %fd24;
	cvt.rn.f32.f64 	%f62, %fd25;
	add.s32 	%r51, %r9, %r50;
	mul.wide.s32 	%rd18, %r51, 8;
	add.s64 	%rd19, %rd13, %rd18;
	mul.f32 	%f63, %f3, %f62;
	atom.global.add.f32 	%f64, [%rd19], %f63;
	mul.f32 	%f65, %f4, %f62;
	atom.global.add.f32 	%f66, [%rd19+4], %f65;
	add.s32 	%r52, %r67, 3;
	cvt.rn.f32.u32 	%f67, %r52;
	add.f32 	%f68, %f7, %f67;
	cvt.rzi.s32.f32 	%r53, %f68;
	cvt.rn.f32.s32 	%f69, %r53;
	div.rn.f32 	%f70, %f69, %f5;
	sub.f32 	%f71, %f70, %f1;
	mul.f32 	%f72, %f71, %f71;
	cvt.f64.f32 	%fd26, %f72;
	mul.f64 	%fd27, %fd2, %fd26;
	sub.f64 	%fd28, %fd27, %fd4;
	cvt.rn.f32.f64 	%f73, %fd28;
	mul.f32 	%f74, %f73, 0f3FB8AA3B;
	ex2.approx.f32 	%f75, %f74;
	cvt.f64.f32 	%fd29, %f75;
	mul.f64 	%fd30, %fd1, %fd29;
	cvt.rn.f32.f64 	%f76, %fd30;
	add.s32 	%r54, %r9, %r53;
	mul.wide.s32 	%rd20, %r54, 8;
	add.s64 	%rd21, %rd13, %rd20;
	mul.f32 	%f77, %f3, %f76;
	atom.global.add.f32 	%f78, [%rd21], %f77;
	mul.f32 	%f79, %f4, %f76;
	atom.global.add.f32 	%f80, [%rd21+4], %f79;
	add.s32 	%r67, %r67, 4;
	add.s32 	%r55, %r7, 1;
	and.b32  	%r68, %r55, 2147483644;
	setp.ne.s32 	%p8, %r67, %r68;
	@%p8 bra 	$L__BB3_5;
$L__BB3_6:
	ld.param.u64 	%rd31, [_Z6gatherP6float2S0_PfS1_ifiii_param_1];
	add.s32 	%r56, %r7, 1;
	and.b32  	%r57, %r56, 3;
	setp.eq.s32 	%p9, %r57, 1;
	cvt.rn.f32.u32 	%f81, %r68;
	add.f32 	%f82, %f7, %f81;
	cvt.rzi.s32.f32 	%r58, %f82;
	cvt.rn.f32.s32 	%f83, %r58;
	div.rn.f32 	%f84, %f83, %f5;
	sub.f32 	%f85, %f84, %f1;
	mul.f32 	%f86, %f85, %f85;
	cvt.f64.f32 	%fd31, %f86;
	mul.f64 	%fd32, %fd2, %fd31;
	sub.f64 	%fd33, %fd32, %fd4;
	cvt.rn.f32.f64 	%f87, %fd33;
	mul.f32 	%f88, %f87, 0f3FB8AA3B;
	ex2.approx.f32 	%f89, %f88;
	cvt.f64.f32 	%fd34, %f89;
	mul.f64 	%fd35, %fd1, %fd34;
	cvt.rn.f32.f64 	%f90, %fd35;
	add.s32 	%r59, %r9, %r58;
	cvta.to.global.u64 	%rd22, %rd31;
	mul.wide.s32 	%rd23, %r59, 8;
	add.s64 	%rd24, %rd22, %rd23;
	mul.f32 	%f91, %f3, %f90;
	atom.global.add.f32 	%f92, [%rd24], %f91;
	mul.f32 	%f93, %f4, %f90;
	atom.global.add.f32 	%f94, [%rd24+4], %f93;
	@%p9 bra 	$L__BB3_8;
	ld.param.u64 	%rd32, [_Z6gatherP6float2S0_PfS1_ifiii_param_1];
	add.s32 	%r60, %r68, 1;
	cvt.rn.f32.u32 	%f95, %r60;
	add.f32 	%f96, %f7, %f95;
	cvt.rzi.s32.f32 	%r61, %f96;
	cvt.rn.f32.s32 	%f97, %r61;
	div.rn.f32 	%f98, %f97, %f5;
	sub.f32 	%f99, %f98, %f1;
	mul.f32 	%f100, %f99, %f99;
	cvt.f64.f32 	%fd36, %f100;
	mul.f64 	%fd37, %fd2, %fd36;
	sub.f64 	%fd38, %fd37, %fd4;
	cvt.rn.f32.f64 	%f101, %fd38;
	mul.f32 	%f102, %f101, 0f3FB8AA3B;
	ex2.approx.f32 	%f103, %f102;
	cvt.f64.f32 	%fd39, %f103;
	mul.f64 	%fd40, %fd1, %fd39;
	cvt.rn.f32.f64 	%f104, %fd40;
	add.s32 	%r62, %r9, %r61;
	cvta.to.global.u64 	%rd25, %rd32;
	mul.wide.s32 	%rd26, %r62, 8;
	add.s64 	%rd27, %rd25, %rd26;
	mul.f32 	%f105, %f3, %f104;
	atom.global.add.f32 	%f106, [%rd27], %f105;
	mul.f32 	%f107, %f4, %f104;
	atom.global.add.f32 	%f108, [%rd27+4], %f107;
	add.s32 	%r63, %r68, 2;
	cvt.rn.f32.u32 	%f109, %r63;
	add.f32 	%f110, %f7, %f109;
	cvt.rzi.s32.f32 	%r64, %f110;
	cvt.rn.f32.s32 	%f111, %r64;
	div.rn.f32 	%f112, %f111, %f5;
	sub.f32 	%f113, %f112, %f1;
	mul.f32 	%f114, %f113, %f113;
	cvt.f64.f32 	%fd41, %f114;
	mul.f64 	%fd42, %fd2, %fd41;
	sub.f64 	%fd43, %fd42, %fd4;
	cvt.rn.f32.f64 	%f115, %fd43;
	mul.f32 	%f116, %f115, 0f3FB8AA3B;
	ex2.approx.f32 	%f117, %f116;
	cvt.f64.f32 	%fd44, %f117;
	mul.f64 	%fd45, %fd1, %fd44;
	cvt.rn.f32.f64 	%f118, %fd45;
	add.s32 	%r65, %r9, %r64;
	mul.wide.s32 	%rd28, %r65, 8;
	add.s64 	%rd29, %rd25, %rd28;
	mul.f32 	%f119, %f3, %f118;
	atom.global.add.f32 	%f120, [%rd29], %f119;
	mul.f32 	%f121, %f4, %f118;
	atom.global.add.f32 	%f122, [%rd29+4], %f121;
$L__BB3_8:
	add.s32 	%r14, %r66, 1;
	setp.ne.s32 	%p10, %r66, %r7;
	mov.u32 	%r66, %r14;
	@%p10 bra 	$L__BB3_3;
$L__BB3_9:
	ret;

}
	// .globl	_Z10ifftshiftcP6float2iii
.visible .entry _Z10ifftshiftcP6float2iii(
	.param .u64 .ptr .align 1 _Z10ifftshiftcP6float2iii_param_0,
	.param .u32 _Z10ifftshiftcP6float2iii_param_1,
	.param .u32 _Z10ifftshiftcP6float2iii_param_2,
	.param .u32 _Z10ifftshiftcP6float2iii_param_3
)
{
	.reg .pred 	%p<6>;
	.reg .b32 	%r<27>;
	.reg .b32 	%f<6>;
	.reg .b64 	%rd<5>;

	ld.param.u64 	%rd1, [_Z10ifftshiftcP6float2iii_param_0];
	ld.param.u32 	%r4, [_Z10ifftshiftcP6float2iii_param_1];
	ld.param.u32 	%r6, [_Z10ifftshiftcP6float2iii_param_2];
	ld.param.u32 	%r7, [_Z10ifftshiftcP6float2iii_param_3];
	mov.u32 	%r8, %ntid.x;
	mov.u32 	%r9, %ctaid.x;
	mov.u32 	%r10, %tid.x;
	mad.lo.s32 	%r1, %r8, %r9, %r10;
	mov.u32 	%r11, %ntid.y;
	mov.u32 	%r12, %ctaid.y;
	mov.u32 	%r13, %tid.y;
	mad.lo.s32 	%r14, %r11, %r12, %r13;
	mov.u32 	%r15, %ntid.z;
	mov.u32 	%r16, %ctaid.z;
	mov.u32 	%r17, %tid.z;
	mad.lo.s32 	%r3, %r15, %r16, %r17;
	setp.ge.s32 	%p1, %r1, %r4;
	setp.ge.s32 	%p2, %r14, %r6;
	or.pred  	%p3, %p1, %p2;
	setp.ge.s32 	%p4, %r3, %r7;
	or.pred  	%p5, %p3, %p4;
	@%p5 bra 	$L__BB4_2;
	cvta.to.global.u64 	%rd2, %rd1;
	add.s32 	%r18, %r1, 1;
	shr.u32 	%r19, %r18, 31;
	add.s32 	%r20, %r18, %r19;
	and.b32  	%r21, %r20, 2147483646;
	sub.s32 	%r22, %r18, %r21;
	shl.b32 	%r23, %r22, 1;
	sub.s32 	%r24, 1, %r23;
	mad.lo.s32 	%r25, %r6, %r3, %r14;
	mad.lo.s32 	%r26, %r25, %r4, %r1;
	cvt.rn.f32.s32 	%f1, %r24;
	mul.wide.s32 	%rd3, %r26, 8;
	add.s64 	%rd4, %rd2, %rd3;
	ld.global.v2.f32 	{%f2, %f3}, [%rd4];
	mul.f32 	%f4, %f2, %f1;
	mul.f32 	%f5, %f3, %f1;
	st.global.v2.f32 	[%rd4], {%f4, %f5};
$L__BB4_2:
	ret;

}
	// .globl	_Z9fftshiftcP6float2ii
.visible .entry _Z9fftshiftcP6float2ii(
	.param .u64 .ptr .align 1 _Z9fftshiftcP6float2ii_param_0,
	.param .u32 _Z9fftshiftcP6float2ii_param_1,
	.param .u32 _Z9fftshiftcP6float2ii_param_2
)
{
	.reg .pred 	%p<4>;
	.reg .b32 	%r<32>;
	.reg .b32 	%f<6>;
	.reg .b64 	%rd<5>;

	ld.param.u64 	%rd1, [_Z9fftshiftcP6float2ii_param_0];
	ld.param.u32 	%r5, [_Z9fftshiftcP6float2ii_param_1];
	ld.param.u32 	%r6, [_Z9fftshiftcP6float2ii_param_2];
	mov.u32 	%r7, %ntid.x;
	mov.u32 	%r8, %ctaid.x;
	mov.u32 	%r9, %tid.x;
	mad.lo.s32 	%r1, %r7, %r8, %r9;
	mov.u32 	%r10, %ntid.y;
	mov.u32 	%r11, %ctaid.y;
	mov.u32 	%r12, %tid.y;
	mad.lo.s32 	%r13, %r10, %r11, %r12;
	mov.u32 	%r14, %ntid.z;
	mov.u32 	%r15, %ctaid.z;
	mov.u32 	%r16, %tid.z;
	mad.lo.s32 	%r3, %r14, %r15, %r16;
	max.s32 	%r17, %r1, %r13;
	setp.ge.s32 	%p1, %r17, %r5;
	setp.ge.s32 	%p2, %r3, %r6;
	or.pred  	%p3, %p1, %p2;
	@%p3 bra 	$L__BB5_2;
	cvta.to.global.u64 	%rd2, %rd1;
	add.s32 	%r18, %r1, 1;
	shr.u32 	%r19, %r18, 31;
	add.s32 	%r20, %r18, %r19;
	and.b32  	%r21, %r20, 2147483646;
	sub.s32 	%r22, %r18, %r21;
	shl.b32 	%r23, %r22, 1;
	sub.s32 	%r24, 1, %r23;
	shl.b32 	%r25, %r13, 1;
	not.b32 	%r26, %r25;
	and.b32  	%r27, %r26, 2;
	sub.s32 	%r28, 1, %r27;
	mul.lo.s32 	%r29, %r24, %r28;
	cvt.rn.f32.s32 	%f1, %r29;
	mad.lo.s32 	%r30, %r5, %r3, %r13;
	mad.lo.s32 	%r31, %r30, %r5, %r1;
	mul.wide.s32 	%rd3, %r31, 8;
	add.s64 	%rd4, %rd2, %rd3;
	ld.global.v2.f32 	{%f2, %f3}, [%rd4];
	mul.f32 	%f4, %f2, %f1;
	mul.f32 	%f5, %f3, %f1;
	st.global.v2.f32 	[%rd4], {%f4, %f5};
$L__BB5_2:
	ret;

}
	// .globl	_Z4circP6float2fii
.visible .entry _Z4circP6float2fii(
	.param .u64 .ptr .align 1 _Z4circP6float2fii_param_0,
	.param .f32 _Z4circP6float2fii_param_1,
	.param .u32 _Z4circP6float2fii_param_2,
	.param .u32 _Z4circP6float2fii_param_3
)
{
	.reg .pred 	%p<5>;
	.reg .b32 	%r<23>;
	.reg .b32 	%f<18>;
	.reg .b64 	%rd<5>;

	ld.param.u64 	%rd1, [_Z4circP6float2fii_param_0];
	ld.param.f32 	%f1, [_Z4circP6float2fii_param_1];
	ld.param.u32 	%r5, [_Z4circP6float2fii_param_2];
	ld.param.u32 	%r6, [_Z4circP6float2fii_param_3];
	mov.u32 	%r7, %ntid.x;
	mov.u32 	%r8, %ctaid.x;
	mov.u32 	%r9, %tid.x;
	mad.lo.s32 	%r1, %r7, %r8, %r9;
	mov.u32 	%r10, %ntid.y;
	mov.u32 	%r11, %ctaid.y;
	mov.u32 	%r12, %tid.y;
	mad.lo.s32 	%r13, %r10, %r11, %r12;
	mov.u32 	%r14, %ntid.z;
	mov.u32 	%r15, %ctaid.z;
	mov.u32 	%r16, %tid.z;
	mad.lo.s32 	%r3, %r14, %r15, %r16;
	max.s32 	%r17, %r1, %r13;
	setp.ge.s32 	%p1, %r17, %r5;
	setp.ge.s32 	%p2, %r3, %r6;
	or.pred  	%p3, %p1, %p2;
	@%p3 bra 	$L__BB6_2;
	cvta.to.global.u64 	%rd2, %rd1;
	mad.lo.s32 	%r18, %r5, %r3, %r13;
	mad.lo.s32 	%r19, %r18, %r5, %r1;
	shr.u32 	%r20, %r5, 1;
	sub.s32 	%r21, %r1, %r20;
	cvt.rn.f32.s32 	%f2, %r21;
	cvt.rn.f32.u32 	%f3, %r5;
	div.rn.f32 	%f4, %f2, %f3;
	sub.s32 	%r22, %r13, %r20;
	cvt.rn.f32.s32 	%f5, %r22;
	div.rn.f32 	%f6, %f5, %f3;
	mul.f32 	%f7, %f4, 0f40800000;
	mul.f32 	%f8, %f6, 0f40800000;
	mul.f32 	%f9, %f6, %f8;
	fma.rn.f32 	%f10, %f4, %f7, %f9;
	mov.f32 	%f11, 0f3F800000;
	sub.f32 	%f12, %f11, %f1;
	setp.lt.f32 	%p4, %f10, %f12;
	selp.f32 	%f13, 0f3F800000, 0f00000000, %p4;
	mul.wide.s32 	%rd3, %r19, 8;
	add.s64 	%rd4, %rd2, %rd3;
	ld.global.v2.f32 	{%f14, %f15}, [%rd4];
	mul.f32 	%f16, %f14, %f13;
	mul.f32 	%f17, %f15, %f13;
	st.global.v2.f32 	[%rd4], {%f16, %f17};
$L__BB6_2:
	ret;

}


// ===== COMPILED SASS (sm_100) =====

	.target	sm_100

	.elftype	@"ET_EXEC"


//--------------------- .note.nv.tkinfo           --------------------------
	.section	.note.nv.tkinfo,"",@"SHT_NOTE"
	.sectionflags	@"SHF_NOTE_NV_TKINFO"
	.tkinfo
        /*0018*/ 	.word	0x00000002
        /*0030*/ 	.string	""
        /*0030*/ 	.string	"ptxas"
        /*0030*/ 	.string	"Cuda compilation tools, release 13.0, V13.0.88"
        /*0030*/ 	.string	"Build cuda_13.0.r13.0/compiler.36424714_0"
        /*0030*/ 	.string	"-arch sm_100 -m 64 "



//--------------------- .note.nv.cuinfo           --------------------------
	.section	.note.nv.cuinfo,"",@"SHT_NOTE"
	.sectionflags	@"SHF_NOTE_NV_CUINFO"
        /*0018*/ 	.short	0x0002
        /*001a*/ 	.short	0x0064
        /*001c*/ 	.short	0x0082
	.zero		2


//--------------------- .nv.info                  --------------------------
	.section	.nv.info,"",@"SHT_CUDA_INFO"
	.align	4


	//----- nvinfo : EIATTR_REGCOUNT
	.align		4
        /*0000*/ 	.byte	0x04, 0x2f
        /*0002*/ 	.short	(.L_1 - .L_0)
	.align		4
.L_0:
        /*0004*/ 	.word	index@(_Z6divphiP6float2S0_fiiii)
        /*0008*/ 	.word	0x00000016


	//----- nvinfo : EIATTR_FRAME_SIZE
	.align		4
.L_1:
        /*000c*/ 	.byte	0x04, 0x11
        /*000e*/ 	.short	(.L_3 - .L_2)
	.align		4
.L_2:
        /*0010*/ 	.word	index@($__internal_5_$__cuda_sm3x_div_rn_noftz_f32_slowpath)
        /*0014*/ 	.word	0x00000000


	//----- nvinfo : EIATTR_FRAME_SIZE
	.align		4
.L_3:
        /*0018*/ 	.byte	0x04, 0x11
        /*001a*/ 	.short	(.L_5 - .L_4)
	.align		4
.L_4:
        /*001c*/ 	.word	index@(_Z6divphiP6float2S0_fiiii)
        /*0020*/ 	.word	0x00000000


	//----- nvinfo : EIATTR_REGCOUNT
	.align		4
.L_5:
        /*0024*/ 	.byte	0x04, 0x2f
        /*0026*/ 	.short	(.L_7 - .L_6)
	.align		4
.L_6:
        /*0028*/ 	.word	index@(_Z6takexyPfS_S_ii)
        /*002c*/ 	.word	0x00000016


	//----- nvinfo : EIATTR_FRAME_SIZE
	.align		4
.L_7:
        /*0030*/ 	.byte	0x04, 0x11
        /*0032*/ 	.short	(.L_9 - .L_8)
	.align		4
.L_8:
        /*0034*/ 	.word	index@($__internal_4_$__cuda_sm3x_div_rn_noftz_f32_slowpath)
        /*0038*/ 	.word	0x00000000


	//----- nvinfo : EIATTR_FRAME_SIZE
	.align		4
.L_9:
        /*003c*/ 	.byte	0x04, 0x11
        /*003e*/ 	.short	(.L_11 - .L_10)
	.align		4
.L_10:
        /*0040*/ 	.word	index@(_Z6takexyPfS_S_ii)
        /*0044*/ 	.word	0x00000000


	//----- nvinfo : EIATTR_REGCOUNT
	.align		4
.L_11:
        /*0048*/ 	.byte	0x04, 0x2f
        /*004a*/ 	.short	(.L_13 - .L_12)
	.align		4
.L_12:
        /*004c*/ 	.word	index@(_Z4wrapP6float2iii)
        /*0050*/ 	.word	0x00000016


	//----- nvinfo : EIATTR_FRAME_SIZE
	.align		4
.L_13:
        /*0054*/ 	.byte	0x04, 0x11
        /*0056*/ 	.short	(.L_15 - .L_14)
	.align		4
.L_14:
        /*0058*/ 	.word	index@(_Z4wrapP6float2iii)
        /*005c*/ 	.word	0x00000000


	//----- nvinfo : EIATTR_REGCOUNT
	.align		4
.L_15:
        /*0060*/ 	.byte	0x04, 0x2f
        /*0062*/ 	.short	(.L_17 - .L_16)
	.align		4
.L_16:
        /*0064*/ 	.word	index@(_Z6gatherP6float2S0_PfS1_ifiii)
        /*0068*/ 	.word	0x00000022


	//----- nvinfo : EIATTR_FRAME_SIZE
	.align		4
.L_17:
        /*006c*/ 	.byte	0x04, 0x11
        /*006e*/ 	.short	(.L_19 - .L_18)
	.align		4
.L_18:
        /*0070*/ 	.word	index@($__internal_3_$__cuda_sm3x_div_rn_noftz_f32_slowpath)
        /*0074*/ 	.word	0x00000000


	//----- nvinfo : EIATTR_FRAME_SIZE
	.align		4
.L_19:
        /*0078*/ 	.byte	0x04, 0x11
        /*007a*/ 	.short	(.L_21 - .L_20)
	.align		4
.L_20:
        /*007c*/ 	.word	index@($__internal_2_$__cuda_sm20_sqrt_rn_f32_slowpath)
        /*0080*/ 	.word	0x00000000


	//----- nvinfo : EIATTR_FRAME_SIZE
	.align		4
.L_21:
        /*0084*/ 	.byte	0x04, 0x11
        /*0086*/ 	.short	(.L_23 - .L_22)
	.align		4
.L_22:
        /*0088*/ 	.word	index@($__internal_1_$__cuda_sm20_div_rn_f64_full)
        /*008c*/ 	.word	0x00000000


	//----- nvinfo : EIATTR_FRAME_SIZE
	.align		4
.L_23:
        /*0090*/ 	.byte	0x04, 0x11
        /*0092*/ 	.short	(.L_25 - .L_24)
	.align		4
.L_24:
        /*0094*/ 	.word	index@(_Z6gatherP6float2S0_PfS1_ifiii)
        /*0098*/ 	.word	0x00000000


	//----- nvinfo : EIATTR_REGCOUNT
	.align		4
.L_25:
        /*009c*/ 	.byte	0x04, 0x2f
        /*009e*/ 	.short	(.L_27 - .L_26)
	.align		4
.L_26:
        /*00a0*/ 	.word	index@(_Z10ifftshiftcP6float2iii)
        /*00a4*/ 	.word	0x0000000a


	//----- nvinfo : EIATTR_FRAME_SIZE
	.align		4
.L_27:
        /*00a8*/ 	.byte	0x04, 0x11
        /*00aa*/ 	.short	(.L_29 - .L_28)
	.align		4
.L_28:
        /*00ac*/ 	.word	index@(_Z10ifftshiftcP6float2iii)
        /*00b0*/ 	.word	0x00000000


	//----- nvinfo : EIATTR_REGCOUNT
	.align		4
.L_29:
        /*00b4*/ 	.byte	0x04, 0x2f
        /*00b6*/ 	.short	(.L_31 - .L_30)
	.align		4
.L_30:
        /*00b8*/ 	.word	index@(_Z9fftshiftcP6float2ii)
        /*00bc*/ 	.word	0x0000000c


	//----- nvinfo : EIATTR_FRAME_SIZE
	.align		4
.L_31:
        /*00c0*/ 	.byte	0x04, 0x11
        /*00c2*/ 	.short	(.L_33 - .L_32)
	.align		4
.L_32:
        /*00c4*/ 	.word	index@(_Z9fftshiftcP6float2ii)
        /*00c8*/ 	.word	0x00000000


	//----- nvinfo : EIATTR_REGCOUNT
	.align		4
.L_33:
        /*00cc*/ 	.byte	0x04, 0x2f
        /*00ce*/ 	.short	(.L_35 - .L_34)
	.align		4
.L_34:
        /*00d0*/ 	.word	index@(_Z4circP6float2fii)
        /*00d4*/ 	.word	0x00000013


	//----- nvinfo : EIATTR_FRAME_SIZE
	.align		4
.L_35:
        /*00d8*/ 	.byte	0x04, 0x11
        /*00da*/ 	.short	(.L_37 - .L_36)
	.align		4
.L_36:
        /*00dc*/ 	.word	index@($__internal_0_$__cuda_sm3x_div_rn_noftz_f32_slowpath)
        /*00e0*/ 	.word	0x00000000


	//----- nvinfo : EIATTR_FRAME_SIZE
	.align		4
.L_37:
        /*00e4*/ 	.byte	0x04, 0x11
        /*00e6*/ 	.short	(.L_39 - .L_38)
	.align		4
.L_38:
        /*00e8*/ 	.word	index@(_Z4circP6float2fii)
        /*00ec*/ 	.word	0x00000000


	//----- nvinfo : EIATTR_MIN_STACK_SIZE
	.align		4
.L_39:
        /*00f0*/ 	.byte	0x04, 0x12
        /*00f2*/ 	.short	(.L_41 - .L_40)
	.align		4
.L_40:
        /*00f4*/ 	.word	index@(_Z4circP6float2fii)
        /*00f8*/ 	.word	0x00000000


	//----- nvinfo : EIATTR_MIN_STACK_SIZE
	.align		4
.L_41:
        /*00fc*/ 	.byte	0x04, 0x12
        /*00fe*/ 	.short	(.L_43 - .L_42)
	.align		4
.L_42:
        /*0100*/ 	.word	index@(_Z9fftshiftcP6float2ii)
        /*0104*/ 	.word	0x00000000


	//----- nvinfo : EIATTR_MIN_STACK_SIZE
	.align		4
.L_43:
        /*0108*/ 	.byte	0x04, 0x12
        /*010a*/ 	.short	(.L_45 - .L_44)
	.align		4
.L_44:
        /*010c*/ 	.word	index@(_Z10ifftshiftcP6float2iii)
        /*0110*/ 	.word	0x00000000


	//----- nvinfo : EIATTR_MIN_STACK_SIZE
	.align		4
.L_45:
        /*0114*/ 	.byte	0x04, 0x12
        /*0116*/ 	.short	(.L_47 - .L_46)
	.align		4
.L_46:
        /*0118*/ 	.word	index@(_Z6gatherP6float2S0_PfS1_ifiii)
        /*011c*/ 	.word	0x00000000


	//----- nvinfo : EIATTR_MIN_STACK_SIZE
	.align		4
.L_47:
        /*0120*/ 	.byte	0x04, 0x12
        /*0122*/ 	.short	(.L_49 - .L_48)
	.align		4
.L_48:
        /*0124*/ 	.word	index@(_Z4wrapP6float2iii)
        /*0128*/ 	.word	0x00000000


	//----- nvinfo : EIATTR_MIN_STACK_SIZE
	.align		4
.L_49:
        /*012c*/ 	.byte	0x04, 0x12
        /*012e*/ 	.short	(.L_51 - .L_50)
	.align		4
.L_50:
        /*0130*/ 	.word	index@(_Z6takexyPfS_S_ii)
        /*0134*/ 	.word	0x00000000


	//----- nvinfo : EIATTR_MIN_STACK_SIZE
	.align		4
.L_51:
        /*0138*/ 	.byte	0x04, 0x12
        /*013a*/ 	.short	(.L_53 - .L_52)
	.align		4
.L_52:
        /*013c*/ 	.word	index@(_Z6divphiP6float2S0_fiiii)
        /*0140*/ 	.word	0x00000000
.L_53:


//--------------------- .nv.compat                --------------------------
	.section	.nv.compat,"",@"SHT_CUDA_COMPAT_INFO"
	.align	4
        /*0000*/ 	.byte	0x02, 0x09, 0x00, 0x00, 0x02, 0x02, 0x01, 0x00, 0x02, 0x05, 0x05, 0x00, 0x03, 0x07, 0x01, 0x01
        /*0010*/ 	.byte	0x02, 0x03, 0x00, 0x00, 0x02, 0x06, 0x01, 0x00, 0x04, 0x0b, 0x08, 0x00, 0x01, 0x00, 0x00, 0x00
        /*0020*/ 	.byte	0x00, 0x00, 0x00, 0x00


//--------------------- .nv.info._Z4circP6float2fii --------------------------
	.section	.nv.info._Z4circP6float2fii,"",@"SHT_CUDA_INFO"
	.sectionflags	@""
	.align	4


	//----- nvinfo : EIATTR_CUDA_API_VERSION
	.align		4
        /*0000*/ 	.byte	0x04, 0x37
        /*0002*/ 	.short	(.L_55 - .L_54)
.L_54:
        /*0004*/ 	.word	0x00000082


	//----- nvinfo : EIATTR_KPARAM_INFO
	.align		4
.L_55:
        /*0008*/ 	.byte	0x04, 0x17
        /*000a*/ 	.short	(.L_57 - .L_56)
.L_56:
        /*000c*/ 	.word	0x00000000
        /*0010*/ 	.short	0x0003
        /*0012*/ 	.short	0x0010
        /*0014*/ 	.byte	0x00, 0xf0, 0x11, 0x00


	//----- nvinfo : EIATTR_KPARAM_INFO
	.align		4
.L_57:
        /*0018*/ 	.byte	0x04, 0x17
        /*001a*/ 	.short	(.L_59 - .L_58)
.L_58:
        /*001c*/ 	.word	0x00000000
        /*0020*/ 	.short	0x0002
        /*0022*/ 	.short	0x000c
        /*0024*/ 	.byte	0x00, 0xf0, 0x11, 0x00


	//----- nvinfo : EIATTR_KPARAM_INFO
	.align		4
.L_59:
        /*0028*/ 	.byte	0x04, 0x17
        /*002a*/ 	.short	(.L_61 - .L_60)
.L_60:
        /*002c*/ 	.word	0x00000000
        /*0030*/ 	.short	0x0001
        /*0032*/ 	.short	0x0008
        /*0034*/ 	.byte	0x00, 0xf0, 0x11, 0x00


	//----- nvinfo : EIATTR_KPARAM_INFO
	.align		4
.L_61:
        /*0038*/ 	.byte	0x04, 0x17
        /*003a*/ 	.short	(.L_63 - .L_62)
.L_62:
        /*003c*/ 	.word	0x00000000
        /*0040*/ 	.short	0x0000
        /*0042*/ 	.short	0x0000
        /*0044*/ 	.byte	0x00, 0xf5, 0x21, 0x00


	//----- nvinfo : EIATTR_SPARSE_MMA_MASK
	.align		4
.L_63:
        /*0048*/ 	.byte	0x03, 0x50
        /*004a*/ 	.short	0x0000


	//----- nvinfo : EIATTR_MAXREG_COUNT
	.align		4
        /*004c*/ 	.byte	0x03, 0x1b
        /*004e*/ 	.short	0x00ff


	//----- nvinfo : EIATTR_MERCURY_ISA_VERSION
	.align		4
        /*0050*/ 	.byte	0x03, 0x5f
        /*0052*/ 	.short	0x0101


	//----- nvinfo : EIATTR_VRC_CTA_INIT_COUNT
	.align		4
        /*0054*/ 	.byte	0x02, 0x4a
	.zero		1
	.zero		1


	//----- nvinfo : EIATTR_EXIT_INSTR_OFFSETS
	.align		4
        /*0058*/ 	.byte	0x04, 0x1c
        /*005a*/ 	.short	(.L_65 - .L_64)


	//   ....[0]....
.L_64:
        /*005c*/ 	.word	0x00000120


	//   ....[1]....
        /*0060*/ 	.word	0x00000430


	//----- nvinfo : EIATTR_CRS_STACK_SIZE
	.align		4
.L_65:
        /*0064*/ 	.byte	0x04, 0x1e
        /*0066*/ 	.short	(.L_67 - .L_66)
.L_66:
        /*0068*/ 	.word	0x00000000


	//----- nvinfo : EIATTR_CBANK_PARAM_SIZE
	.align		4
.L_67:
        /*006c*/ 	.byte	0x03, 0x19
        /*006e*/ 	.short	0x0014


	//----- nvinfo : EIATTR_PARAM_CBANK
	.align		4
        /*0070*/ 	.byte	0x04, 0x0a
        /*0072*/ 	.short	(.L_69 - .L_68)
	.align		4
.L_68:
        /*0074*/ 	.word	index@(.nv.constant0._Z4circP6float2fii)
        /*0078*/ 	.short	0x0380
        /*007a*/ 	.short	0x0014


	//----- nvinfo : EIATTR_SW_WAR
	.align		4
.L_69:
        /*007c*/ 	.byte	0x04, 0x36
        /*007e*/ 	.short	(.L_71 - .L_70)
.L_70:
        /*0080*/ 	.word	0x00000008
.L_71:


//--------------------- .nv.info._Z9fftshiftcP6float2ii --------------------------
	.section	.nv.info._Z9fftshiftcP6float2ii,"",@"SHT_CUDA_INFO"
	.sectionflags	@""
	.align	4


	//----- nvinfo : EIATTR_CUDA_API_VERSION
	.align		4
        /*0000*/ 	.byte	0x04, 0x37
        /*0002*/ 	.short	(.L_73 - .L_72)
.L_72:
        /*0004*/ 	.word	0x00000082


	//----- nvinfo : EIATTR_KPARAM_INFO
	.align		4
.L_73:
        /*0008*/ 	.byte	0x04, 0x17
        /*000a*/ 	.short	(.L_75 - .L_74)
.L_74:
        /*000c*/ 	.word	0x00000000
        /*0010*/ 	.short	0x0002
        /*0012*/ 	.short	0x000c
        /*0014*/ 	.byte	0x00, 0xf0, 0x11, 0x00


	//----- nvinfo : EIATTR_KPARAM_INFO
	.align		4
.L_75:
        /*0018*/ 	.byte	0x04, 0x17
        /*001a*/ 	.short	(.L_77 - .L_76)
.L_76:
        /*001c*/ 	.word	0x00000000
        /*0020*/ 	.short	0x0001
        /*0022*/ 	.short	0x0008
        /*0024*/ 	.byte	0x00, 0xf0, 0x11, 0x00


	//----- nvinfo : EIATTR_KPARAM_INFO
	.align		4
.L_77:
        /*0028*/ 	.byte	0x04, 0x17
        /*002a*/ 	.short	(.L_79 - .L_78)
.L_78:
        /*002c*/ 	.word	0x00000000
        /*0030*/ 	.short	0x0000
        /*0032*/ 	.short	0x0000
        /*0034*/ 	.byte	0x00, 0xf5, 0x21, 0x00


	//----- nvinfo : EIATTR_SPARSE_MMA_MASK
	.align		4
.L_79:
        /*0038*/ 	.byte	0x03, 0x50
        /*003a*/ 	.short	0x0000


	//----- nvinfo : EIATTR_MAXREG_COUNT
	.align		4
        /*003c*/ 	.byte	0x03, 0x1b
        /*003e*/ 	.short	0x00ff


	//----- nvinfo : EIATTR_MERCURY_ISA_VERSION
	.align		4
        /*0040*/ 	.byte	0x03, 0x5f
        /*0042*/ 	.short	0x0101


	//----- nvinfo : EIATTR_VRC_CTA_INIT_COUNT
	.align		4
        /*0044*/ 	.byte	0x02, 0x4a
	.zero		1
	.zero		1


	//----- nvinfo : EIATTR_EXIT_INSTR_OFFSETS
	.align		4
        /*0048*/ 	.byte	0x04, 0x1c
        /*004a*/ 	.short	(.L_81 - .L_80)


	//   ....[0]....
.L_80:
        /*004c*/ 	.word	0x00000110


	//   ....[1]....
        /*0050*/ 	.word	0x00000260


	//----- nvinfo : EIATTR_CBANK_PARAM_SIZE
	.align		4
.L_81:
        /*0054*/ 	.byte	0x03, 0x19
        /*0056*/ 	.short	0x0010


	//----- nvinfo : EIATTR_PARAM_CBANK
	.align		4
        /*0058*/ 	.byte	0x04, 0x0a
        /*005a*/ 	.short	(.L_83 - .L_82)
	.align		4
.L_82:
        /*005c*/ 	.word	index@(.nv.constant0._Z9fftshiftcP6float2ii)
        /*0060*/ 	.short	0x0380
        /*0062*/ 	.short	0x0010


	//----- nvinfo : EIATTR_SW_WAR
	.align		4
.L_83:
        /*0064*/ 	.byte	0x04, 0x36
        /*0066*/ 	.short	(.L_85 - .L_84)
.L_84:
        /*0068*/ 	.word	0x00000008
.L_85:


//--------------------- .nv.info._Z10ifftshiftcP6float2iii --------------------------
	.section	.nv.info._Z10ifftshiftcP6float2iii,"",@"SHT_CUDA_INFO"
	.sectionflags	@""
	.align	4


	//----- nvinfo : EIATTR_CUDA_API_VERSION
	.align		4
        /*0000*/ 	.byte	0x04, 0x37
        /*0002*/ 	.short	(.L_87 - .L_86)
.L_86:
        /*0004*/ 	.word	0x00000082


	//----- nvinfo : EIATTR_KPARAM_INFO
	.align		4
.L_87:
        /*0008*/ 	.byte	0x04, 0x17
        /*000a*/ 	.short	(.L_89 - .L_88)
.L_88:
        /*000c*/ 	.word	0x00000000
        /*0010*/ 	.short	0x0003
        /*0012*/ 	.short	0x0010
        /*0014*/ 	.byte	0x00, 0xf0, 0x11, 0x00


	//----- nvinfo : EIATTR_KPARAM_INFO
	.align		4
.L_89:
        /*0018*/ 	.byte	0x04, 0x17
        /*001a*/ 	.short	(.L_91 - .L_90)
.L_90:
        /*001c*/ 	.word	0x00000000
        /*0020*/ 	.short	0x0002
        /*0022*/ 	.short	0x000c
        /*0024*/ 	.byte	0x00, 0xf0, 0x11, 0x00


	//----- nvinfo : EIATTR_KPARAM_INFO
	.align		4
.L_91:
        /*0028*/ 	.byte	0x04, 0x17
        /*002a*/ 	.short	(.L_93 - .L_92)
.L_92:
        /*002c*/ 	.word	0x00000000
        /*0030*/ 	.short	0x0001
        /*0032*/ 	.short	0x0008
        /*0034*/ 	.byte	0x00, 0xf0, 0x11, 0x00


	//----- nvinfo : EIATTR_KPARAM_INFO
	.align		4
.L_93:
        /*0038*/ 	.byte	0x04, 0x17
        /*003a*/ 	.short	(.L_95 - .L_94)
.L_94:
        /*003c*/ 	.word	0x00000000
        /*0040*/ 	.short	0x0000
        /*0042*/ 	.short	0x0000
        /*0044*/ 	.byte	0x00, 0xf5, 0x21, 0x00


	//----- nvinfo : EIATTR_SPARSE_MMA_MASK
	.align		4
.L_95:
        /*0048*/ 	.byte	0x03, 0x50
        /*004a*/ 	.short	0x0000


	//----- nvinfo : EIATTR_MAXREG_COUNT
	.align		4
        /*004c*/ 	.byte	0x03, 0x1b
        /*004e*/ 	.short	0x00ff


	//----- nvinfo : EIATTR_MERCURY_ISA_VERSION
	.align		4
        /*0050*/ 	.byte	0x03, 0x5f
        /*0052*/ 	.short	0x0101


	//----- nvinfo : EIATTR_VRC_CTA_INIT_COUNT
	.align		4
        /*0054*/ 	.byte	0x02, 0x4a
	.zero		1
	.zero		1


	//----- nvinfo : EIATTR_EXIT_INSTR_OFFSETS
	.align		4
        /*0058*/ 	.byte	0x04, 0x1c
        /*005a*/ 	.short	(.L_97 - .L_96)


	//   ....[0]....
.L_96:
        /*005c*/ 	.word	0x00000120


	//   ....[1]....
        /*0060*/ 	.word	0x00000230


	//----- nvinfo : EIATTR_CBANK_PARAM_SIZE
	.align		4
.L_97:
        /*0064*/ 	.byte	0x03, 0x19
        /*0066*/ 	.short	0x0014


	//----- nvinfo : EIATTR_PARAM_CBANK
	.align		4
        /*0068*/ 	.byte	0x04, 0x0a
        /*006a*/ 	.short	(.L_99 - .L_98)
	.align		4
.L_98:
        /*006c*/ 	.word	index@(.nv.constant0._Z10ifftshiftcP6float2iii)
        /*0070*/ 	.short	0x0380
        /*0072*/ 	.short	0x0014


	//----- nvinfo : EIATTR_SW_WAR
	.align		4
.L_99:
        /*0074*/ 	.byte	0x04, 0x36
        /*0076*/ 	.short	(.L_101 - .L_100)
.L_100:
        /*0078*/ 	.word	0x00000008
.L_101:


//--------------------- .nv.info._Z6gatherP6float2S0_PfS1_ifiii --------------------------
	.section	.nv.info._Z6gatherP6float2S0_PfS1_ifiii,"",@"SHT_CUDA_INFO"
	.sectionflags	@""
	.align	4


	//----- nvinfo : EIATTR_CUDA_API_VERSION
	.align		4
        /*0000*/ 	.byte	0x04, 0x37
        /*0002*/ 	.short	(.L_103 - .L_102)
.L_102:
        /*0004*/ 	.word	0x00000082


	//----- nvinfo : EIATTR_KPARAM_INFO
	.align		4
.L_103:
        /*0008*/ 	.byte	0x04, 0x17
        /*000a*/ 	.short	(.L_105 - .L_104)
.L_104:
        /*000c*/ 	.word	0x00000000
        /*0010*/ 	.short	0x0008
        /*0012*/ 	.short	0x0030
        /*0014*/ 	.byte	0x00, 0xf0, 0x11, 0x00


	//----- nvinfo : EIATTR_KPARAM_INFO
	.align		4
.L_105:
        /*0018*/ 	.byte	0x04, 0x17
        /*001a*/ 	.short	(.L_107 - .L_106)
.L_106:
        /*001c*/ 	.word	0x00000000
        /*0020*/ 	.short	0x0007
        /*0022*/ 	.short	0x002c
        /*0024*/ 	.byte	0x00, 0xf0, 0x11, 0x00


	//----- nvinfo : EIATTR_KPARAM_INFO
	.align		4
.L_107:
        /*0028*/ 	.byte	0x04, 0x17
        /*002a*/ 	.short	(.L_109 - .L_108)
.L_108:
        /*002c*/ 	.word	0x00000000
        /*0030*/ 	.short	0x0006
        /*0032*/ 	.short	0x0028
        /*0034*/ 	.byte	0x00, 0xf0, 0x11, 0x00


	//----- nvinfo : EIATTR_KPARAM_INFO
	.align		4
.L_109:
        /*0038*/ 	.byte	0x04, 0x17
        /*003a*/ 	.short	(.L_111 - .L_110)
.L_110:
        /*003c*/ 	.word	0x00000000
        /*0040*/ 	.short	0x0005
        /*0042*/ 	.short	0x0024
        /*0044*/ 	.byte	0x00, 0xf0, 0x11, 0x00


	//----- nvinfo : EIATTR_KPARAM_INFO
	.align		4
.L_111:
        /*0048*/ 	.byte	0x04, 0x17
        /*004a*/ 	.short	(.L_113 - .L_112)
.L_112:
        /*004c*/ 	.word	0x00000000
        /*0050*/ 	.short	0x0004
        /*0052*/ 	.short	0x0020
        /*0054*/ 	.byte	0x00, 0xf0, 0x11, 0x00


	//----- nvinfo : EIATTR_KPARAM_INFO
	.align		4
.L_113:
        /*0058*/ 	.byte	0x04, 0x17
        /*005a*/ 	.short	(.L_115 - .L_114)
.L_114:
        /*005c*/ 	.word	0x00000000
        /*0060*/ 	.short	0x0003
        /*0062*/ 	.short	0x0018
        /*0064*/ 	.byte	0x00, 0xf5, 0x21, 0x00


	//----- nvinfo : EIATTR_KPARAM_INFO
	.align		4
.L_115:
        /*0068*/ 	.byte	0x04, 0x17
        /*006a*/ 	.short	(.L_117 - .L_116)
.L_116:
        /*006c*/ 	.word	0x00000000
        /*0070*/ 	.short	0x0002
        /*0072*/ 	.short	0x0010
        /*0074*/ 	.byte	0x00, 0xf5, 0x21, 0x00


	//----- nvinfo : EIATTR_KPARAM_INFO
	.align		4
.L_117:
        /*0078*/ 	.byte	0x04, 0x17
        /*007a*/ 	.short	(.L_119 - .L_118)
.L_118:
        /*007c*/ 	.word	0x00000000
        /*0080*/ 	.short	0x0001
        /*0082*/ 	.short	0x0008
        /*0084*/ 	.byte	0x00, 0xf5, 0x21, 0x00


	//----- nvinfo : EIATTR_KPARAM_INFO
	.align		4
.L_119:
        /*0088*/ 	.byte	0x04, 0x17
        /*008a*/ 	.short	(.L_121 - .L_120)
.L_120:
        /*008c*/ 	.word	0x00000000
        /*0090*/ 	.short	0x0000
        /*0092*/ 	.short	0x0000
        /*0094*/ 	.byte	0x00, 0xf5, 0x21, 0x00


	//----- nvinfo : EIATTR_SPARSE_MMA_MASK
	.align		4
.L_121:
        /*0098*/ 	.byte	0x03, 0x50
        /*009a*/ 	.short	0x0000


	//----- nvinfo : EIATTR_MAXREG_COUNT
	.align		4
        /*009c*/ 	.byte	0x03, 0x1b
        /*009e*/ 	.short	0x00ff


	//----- nvinfo : EIATTR_MERCURY_ISA_VERSION
	.align		4
        /*00a0*/ 	.byte	0x03, 0x5f
        /*00a2*/ 	.short	0x0101


	//----- nvinfo : EIATTR_VRC_CTA_INIT_COUNT
	.align		4
        /*00a4*/ 	.byte	0x02, 0x4a
	.zero		1
	.zero		1


	//----- nvinfo : EIATTR_EXIT_INSTR_OFFSETS
	.align		4
        /*00a8*/ 	.byte	0x04, 0x1c
        /*00aa*/ 	.short	(.L_123 - .L_122)


	//   ....[0]....
.L_122:
        /*00ac*/ 	.word	0x00000120


	//   ....[1]....
        /*00b0*/ 	.word	0x000003f0


	//   ....[2]....
        /*00b4*/ 	.word	0x00001d90


	//----- nvinfo : EIATTR_CRS_STACK_SIZE
	.align		4
.L_123:
        /*00b8*/ 	.byte	0x04, 0x1e
        /*00ba*/ 	.short	(.L_125 - .L_124)
.L_124:
        /*00bc*/ 	.word	0x00000000


	//----- nvinfo : EIATTR_CBANK_PARAM_SIZE
	.align		4
.L_125:
        /*00c0*/ 	.byte	0x03, 0x19
        /*00c2*/ 	.short	0x0034


	//----- nvinfo : EIATTR_PARAM_CBANK
	.align		4
        /*00c4*/ 	.byte	0x04, 0x0a
        /*00c6*/ 	.short	(.L_127 - .L_126)
	.align		4
.L_126:
        /*00c8*/ 	.word	index@(.nv.constant0._Z6gatherP6float2S0_PfS1_ifiii)
        /*00cc*/ 	.short	0x0380
        /*00ce*/ 	.short	0x0034


	//----- nvinfo : EIATTR_SW_WAR
	.align		4
.L_127:
        /*00d0*/ 	.byte	0x04, 0x36
        /*00d2*/ 	.short	(.L_129 - .L_128)
.L_128:
        /*00d4*/ 	.word	0x00000008
.L_129:


//--------------------- .nv.info._Z4wrapP6float2iii --------------------------
	.section	.nv.info._Z4wrapP6float2iii,"",@"SHT_CUDA_INFO"
	.sectionflags	@""
	.align	4


	//----- nvinfo : EIATTR_CUDA_API_VERSION
	.align		4
        /*0000*/ 	.byte	0x04, 0x37
        /*0002*/ 	.short	(.L_131 - .L_130)
.L_130:
        /*0004*/ 	.word	0x00000082


	//----- nvinfo : EIATTR_KPARAM_INFO
	.align		4
.L_131:
        /*0008*/ 	.byte	0x04, 0x17
        /*000a*/ 	.short	(.L_133 - .L_132)
.L_132:
        /*000c*/ 	.word	0x00000000
        /*0010*/ 	.short	0x0003
        /*0012*/ 	.short	0x0010
        /*0014*/ 	.byte	0x00, 0xf0, 0x11, 0x00


	//----- nvinfo : EIATTR_KPARAM_INFO
	.align		4
.L_133:
        /*0018*/ 	.byte	0x04, 0x17
        /*001a*/ 	.short	(.L_135 - .L_134)
.L_134:
        /*001c*/ 	.word	0x00000000
        /*0020*/ 	.short	0x0002
        /*0022*/ 	.short	0x000c
        /*0024*/ 	.byte	0x00, 0xf0, 0x11, 0x00


	//----- nvinfo : EIATTR_KPARAM_INFO
	.align		4
.L_135:
        /*0028*/ 	.byte	0x04, 0x17
        /*002a*/ 	.short	(.L_137 - .L_136)
.L_136:
        /*002c*/ 	.word	0x00000000
        /*0030*/ 	.short	0x0001
        /*0032*/ 	.short	0x0008
        /*0034*/ 	.byte	0x00, 0xf0, 0x11, 0x00


	//----- nvinfo : EIATTR_KPARAM_INFO
	.align		4
.L_137:
        /*0038*/ 	.byte	0x04, 0x17
        /*003a*/ 	.short	(.L_139 - .L_138)
.L_138:
        /*003c*/ 	.word	0x00000000
        /*0040*/ 	.short	0x0000
        /*0042*/ 	.short	0x0000
        /*0044*/ 	.byte	0x00, 0xf5, 0x21, 0x00


	//----- nvinfo : EIATTR_SPARSE_MMA_MASK
	.align		4
.L_139:
        /*0048*/ 	.byte	0x03, 0x50
        /*004a*/ 	.short	0x0000


	//----- nvinfo : EIATTR_MAXREG_COUNT
	.align		4
        /*004c*/ 	.byte	0x03, 0x1b
        /*004e*/ 	.short	0x00ff


	//----- nvinfo : EIATTR_MERCURY_ISA_VERSION
	.align		4
        /*0050*/ 	.byte	0x03, 0x5f
        /*0052*/ 	.short	0x0101


	//----- nvinfo : EIATTR_VRC_CTA_INIT_COUNT
	.align		4
        /*0054*/ 	.byte	0x02, 0x4a
	.zero		1
	.zero		1


	//----- nvinfo : EIATTR_EXIT_INSTR_OFFSETS
	.align		4
        /*0058*/ 	.byte	0x04, 0x1c
        /*005a*/ 	.short	(.L_141 - .L_140)


	//   ....[0]....
.L_140:
        /*005c*/ 	.word	0x00000140


	//   ....[1]....
        /*0060*/ 	.word	0x00000190


	//   ....[2]....
        /*0064*/ 	.word	0x000004d0


	//----- nvinfo : EIATTR_CBANK_PARAM_SIZE
	.align		4
.L_141:
        /*0068*/ 	.byte	0x03, 0x19
        /*006a*/ 	.short	0x0014


	//----- nvinfo : EIATTR_PARAM_CBANK
	.align		4
        /*006c*/ 	.byte	0x04, 0x0a
        /*006e*/ 	.short	(.L_143 - .L_142)
	.align		4
.L_142:
        /*0070*/ 	.word	index@(.nv.constant0._Z4wrapP6float2iii)
        /*0074*/ 	.short	0x0380
        /*0076*/ 	.short	0x0014


	//----- nvinfo : EIATTR_SW_WAR
	.align		4
.L_143:
        /*0078*/ 	.byte	0x04, 0x36
        /*007a*/ 	.short	(.L_145 - .L_144)
.L_144:
        /*007c*/ 	.word	0x00000008
.L_145:


//--------------------- .nv.info._Z6takexyPfS_S_ii --------------------------
	.section	.nv.info._Z6takexyPfS_S_ii,"",@"SHT_CUDA_INFO"
	.sectionflags	@""
	.align	4


	//----- nvinfo : EIATTR_CUDA_API_VERSION
	.align		4
        /*0000*/ 	.byte	0x04, 0x37
        /*0002*/ 	.short	(.L_147 - .L_146)
.L_146:
        /*0004*/ 	.word	0x00000082


	//----- nvinfo : EIATTR_KPARAM_INFO
	.align		4
.L_147:
        /*0008*/ 	.byte	0x04, 0x17
        /*000a*/ 	.short	(.L_149 - .L_148)
.L_148:
        /*000c*/ 	.word	0x00000000
        /*0010*/ 	.short	0x0004
        /*0012*/ 	.short	0x001c
        /*0014*/ 	.byte	0x00, 0xf0, 0x11, 0x00


	//----- nvinfo : EIATTR_KPARAM_INFO
	.align		4
.L_149:
        /*0018*/ 	.byte	0x04, 0x17
        /*001a*/ 	.short	(.L_151 - .L_150)
.L_150:
        /*001c*/ 	.word	0x00000000
        /*0020*/ 	.short	0x0003
        /*0022*/ 	.short	0x0018
        /*0024*/ 	.byte	0x00, 0xf0, 0x11, 0x00


	//----- nvinfo : EIATTR_KPARAM_INFO
	.align		4
.L_151:
        /*0028*/ 	.byte	0x04, 0x17
        /*002a*/ 	.short	(.L_153 - .L_152)
.L_152:
        /*002c*/ 	.word	0x00000000
        /*0030*/ 	.short	0x0002
        /*0032*/ 	.short	0x0010
        /*0034*/ 	.byte	0x00, 0xf5, 0x21, 0x00


	//----- nvinfo : EIATTR_KPARAM_INFO
	.align		4
.L_153:
        /*0038*/ 	.byte	0x04, 0x17
        /*003a*/ 	.short	(.L_155 - .L_154)
.L_154:
        /*003c*/ 	.word	0x00000000
        /*0040*/ 	.short	0x0001
        /*0042*/ 	.short	0x0008
        /*0044*/ 	.byte	0x00, 0xf5, 0x21, 0x00


	//----- nvinfo : EIATTR_KPARAM_INFO
	.align		4
.L_155:
        /*0048*/ 	.byte	0x04, 0x17
        /*004a*/ 	.short	(.L_157 - .L_156)
.L_156:
        /*004c*/ 	.word	0x00000000
        /*0050*/ 	.short	0x0000
        /*0052*/ 	.short	0x0000
        /*0054*/ 	.byte	0x00, 0xf5, 0x21, 0x00


	//----- nvinfo : EIATTR_SPARSE_MMA_MASK
	.align		4
.L_157:
        /*0058*/ 	.byte	0x03, 0x50
        /*005a*/ 	.short	0x0000


	//----- nvinfo : EIATTR_MAXREG_COUNT
	.align		4
        /*005c*/ 	.byte	0x03, 0x1b
        /*005e*/ 	.short	0x00ff


	//----- nvinfo : EIATTR_MERCURY_ISA_VERSION
	.align		4
        /*0060*/ 	.byte	0x03, 0x5f
        /*0062*/ 	.short	0x0101


	//----- nvinfo : EIATTR_VRC_CTA_INIT_COUNT
	.align		4
        /*0064*/ 	.byte	0x02, 0x4a
	.zero		1
	.zero		1


	//----- nvinfo : EIATTR_EXIT_INSTR_OFFSETS
	.align		4
        /*0068*/ 	.byte	0x04, 0x1c
        /*006a*/ 	.short	(.L_159 - .L_158)


	//   ....[0]....
.L_158:
        /*006c*/ 	.word	0x000000c0


	//   ....[1]....
        /*0070*/ 	.word	0x000004a0


	//   ....[2]....
        /*0074*/ 	.word	0x000004d0


	//----- nvinfo : EIATTR_CRS_STACK_SIZE
	.align		4
.L_159:
        /*0078*/ 	.byte	0x04, 0x1e
        /*007a*/ 	.short	(.L_161 - .L_160)
.L_160:
        /*007c*/ 	.word	0x00000000


	//----- nvinfo : EIATTR_CBANK_PARAM_SIZE
	.align		4
.L_161:
        /*0080*/ 	.byte	0x03, 0x19
        /*0082*/ 	.short	0x0020


	//----- nvinfo : EIATTR_PARAM_CBANK
	.align		4
        /*0084*/ 	.byte	0x04, 0x0a
        /*0086*/ 	.short	(.L_163 - .L_162)
	.align		4
.L_162:
        /*0088*/ 	.word	index@(.nv.constant0._Z6takexyPfS_S_ii)
        /*008c*/ 	.short	0x0380
        /*008e*/ 	.short	0x0020


	//----- nvinfo : EIATTR_SW_WAR
	.align		4
.L_163:
        /*0090*/ 	.byte	0x04, 0x36
        /*0092*/ 	.short	(.L_165 - .L_164)
.L_164:
        /*0094*/ 	.word	0x00000008
.L_165:


//--------------------- .nv.info._Z6divphiP6float2S0_fiiii --------------------------
	.section	.nv.info._Z6divphiP6float2S0_fiiii,"",@"SHT_CUDA_INFO"
	.sectionflags	@""
	.align	4


	//----- nvinfo : EIATTR_CUDA_API_VERSION
	.align		4
        /*0000*/ 	.byte	0x04, 0x37
        /*0002*/ 	.short	(.L_167 - .L_166)
.L_166:
        /*0004*/ 	.word	0x00000082


	//----- nvinfo : EIATTR_KPARAM_INFO
	.align		4
.L_167:
        /*0008*/ 	.byte	0x04, 0x17
        /*000a*/ 	.short	(.L_169 - .L_168)
.L_168:
        /*000c*/ 	.word	0x00000000
        /*0010*/ 	.short	0x0006
        /*0012*/ 	.short	0x0020
        /*0014*/ 	.byte	0x00, 0xf0, 0x11, 0x00


	//----- nvinfo : EIATTR_KPARAM_INFO
	.align		4
.L_169:
        /*0018*/ 	.byte	0x04, 0x17
        /*001a*/ 	.short	(.L_171 - .L_170)
.L_170:
        /*001c*/ 	.word	0x00000000
        /*0020*/ 	.short	0x0005
        /*0022*/ 	.short	0x001c
        /*0024*/ 	.byte	0x00, 0xf0, 0x11, 0x00


	//----- nvinfo : EIATTR_KPARAM_INFO
	.align		4
.L_171:
        /*0028*/ 	.byte	0x04, 0x17
        /*002a*/ 	.short	(.L_173 - .L_172)
.L_172:
        /*002c*/ 	.word	0x00000000
        /*0030*/ 	.short	0x0004
        /*0032*/ 	.short	0x0018
        /*0034*/ 	.byte	0x00, 0xf0, 0x11, 0x00


	//----- nvinfo : EIATTR_KPARAM_INFO
	.align		4
.L_173:
        /*0038*/ 	.byte	0x04, 0x17
        /*003a*/ 	.short	(.L_175 - .L_174)
.L_174:
        /*003c*/ 	.word	0x00000000
        /*0040*/ 	.short	0x0003
        /*0042*/ 	.short	0x0014
        /*0044*/ 	.byte	0x00, 0xf0, 0x11, 0x00


	//----- nvinfo : EIATTR_KPARAM_INFO
	.align		4
.L_175:
        /*0048*/ 	.byte	0x04, 0x17
        /*004a*/ 	.short	(.L_177 - .L_176)
.L_176:
        /*004c*/ 	.word	0x00000000
        /*0050*/ 	.short	0x0002
        /*0052*/ 	.short	0x0010
        /*0054*/ 	.byte	0x00, 0xf0, 0x11, 0x00


	//----- nvinfo : EIATTR_KPARAM_INFO
	.align		4
.L_177:
        /*0058*/ 	.byte	0x04, 0x17
        /*005a*/ 	.short	(.L_179 - .L_178)
.L_178:
        /*005c*/ 	.word	0x00000000
        /*0060*/ 	.short	0x0001
        /*0062*/ 	.short	0x0008
        /*0064*/ 	.byte	0x00, 0xf5, 0x21, 0x00


	//----- nvinfo : EIATTR_KPARAM_INFO
	.align		4
.L_179:
        /*0068*/ 	.byte	0x04, 0x17
        /*006a*/ 	.short	(.L_181 - .L_180)
.L_180:
        /*006c*/ 	.word	0x00000000
        /*0070*/ 	.short	0x0000
        /*0072*/ 	.short	0x0000
        /*0074*/ 	.byte	0x00, 0xf5, 0x21, 0x00


	//----- nvinfo : EIATTR_SPARSE_MMA_MASK
	.align		4
.L_181:
        /*0078*/ 	.byte	0x03, 0x50
        /*007a*/ 	.short	0x0000


	//----- nvinfo : EIATTR_MAXREG_COUNT
	.align		4
        /*007c*/ 	.byte	0x03, 0x1b
        /*007e*/ 	.short	0x00ff


	//----- nvinfo : EIATTR_MERCURY_ISA_VERSION
	.align		4
        /*0080*/ 	.byte	0x03, 0x5f
        /*0082*/ 	.short	0x0101


	//----- nvinfo : EIATTR_VRC_CTA_INIT_COUNT
	.align		4
        /*0084*/ 	.byte	0x02, 0x4a
	.zero		1
	.zero		1


	//----- nvinfo : EIATTR_EXIT_INSTR_OFFSETS
	.align		4
        /*0088*/ 	.byte	0x04, 0x1c
        /*008a*/ 	.short	(.L_183 - .L_182)


	//   ....[0]....
.L_182:
        /*008c*/ 	.word	0x00000120


	//   ....[1]....
        /*0090*/ 	.word	0x00000720


	//----- nvinfo : EIATTR_CRS_STACK_SIZE
	.align		4
.L_183:
        /*0094*/ 	.byte	0x04, 0x1e
        /*0096*/ 	.short	(.L_185 - .L_184)
.L_184:
        /*0098*/ 	.word	0x00000000


	//----- nvinfo : EIATTR_CBANK_PARAM_SIZE
	.align		4
.L_185:
        /*009c*/ 	.byte	0x03, 0x19
        /*009e*/ 	.short	0x0024


	//----- nvinfo : EIATTR_PARAM_CBANK
	.align		4
        /*00a0*/ 	.byte	0x04, 0x0a
        /*00a2*/ 	.short	(.L_187 - .L_186)
	.align		4
.L_186:
        /*00a4*/ 	.word	index@(.nv.constant0._Z6divphiP6float2S0_fiiii)
        /*00a8*/ 	.short	0x0380
        /*00aa*/ 	.short	0x0024


	//----- nvinfo : EIATTR_SW_WAR
	.align		4
.L_187:
        /*00ac*/ 	.byte	0x04, 0x36
        /*00ae*/ 	.short	(.L_189 - .L_188)
.L_188:
        /*00b0*/ 	.word	0x00000008
.L_189:


//--------------------- .nv.callgraph             --------------------------
	.section	.nv.callgraph,"",@"SHT_CUDA_CALLGRAPH"
	.align	4
	.sectionentsize	8
	.align		4
        /*0000*/ 	.word	0x00000000
	.align		4
        /*0004*/ 	.word	0xffffffff
	.align		4
        /*0008*/ 	.word	0x00000000
	.align		4
        /*000c*/ 	.word	0xfffffffe
	.align		4
        /*0010*/ 	.word	0x00000000
	.align		4
        /*0014*/ 	.word	0xfffffffd
	.align		4
        /*0018*/ 	.word	0x00000000
	.align		4
        /*001c*/ 	.word	0xfffffffc


//--------------------- .text._Z4circP6float2fii  --------------------------
	.section	.text._Z4circP6float2fii,"ax",@progbits
	.align	128
        .global         _Z4circP6float2fii
        .type           _Z4circP6float2fii,@function
        .size           _Z4circP6float2fii,(.L_x_104 - _Z4circP6float2fii)
        .other          _Z4circP6float2fii,@"STO_CUDA_ENTRY STV_DEFAULT"
_Z4circP6float2fii:
.text._Z4circP6float2fii:
[----:B------:R-:W-:Y:S01]  /*0000*/  LDC R1, c[0x0][0x37c] ;  /* 0x0000df00ff017b82 */ /* 0x000fe20000000800 */
[----:B------:R-:W0:Y:S01]  /*0010*/  S2R R4, SR_CTAID.X ;  /* 0x0000000000047919 */ /* 0x000e220000002500 */
[----:B------:R-:W0:Y:S01]  /*0020*/  LDCU UR4, c[0x0][0x360] ;  /* 0x00006c00ff0477ac */ /* 0x000e220008000800 */
[----:B------:R-:W0:Y:S01]  /*0030*/  S2R R3, SR_TID.X ;  /* 0x0000000000037919 */ /* 0x000e220000002100 */
[----:B------:R-:W1:Y:S01]  /*0040*/  LDCU UR5, c[0x0][0x364] ;  /* 0x00006c80ff0577ac */ /* 0x000e620008000800 */
[----:B------:R-:W1:Y:S01]  /*0050*/  S2R R5, SR_CTAID.Y ;  /* 0x0000000000057919 */ /* 0x000e620000002600 */
[----:B------:R-:W2:Y:S01]  /*0060*/  LDCU UR6, c[0x0][0x368] ;  /* 0x00006d00ff0677ac */ /* 0x000ea20008000800 */
[----:B------:R-:W1:Y:S01]  /*0070*/  S2R R0, SR_TID.Y ;  /* 0x0000000000007919 */ /* 0x000e620000002200 */
[----:B------:R-:W3:Y:S01]  /*0080*/  LDCU UR7, c[0x0][0x390] ;  /* 0x00007200ff0777ac */ /* 0x000ee20008000800 */
[----:B------:R-:W2:Y:S01]  /*0090*/  S2R R2, SR_CTAID.Z ;  /* 0x0000000000027919 */ /* 0x000ea20000002700 */
[----:B------:R-:W4:Y:S01]  /*00a0*/  LDCU UR8, c[0x0][0x38c] ;  /* 0x00007180ff0877ac */ /* 0x000f220008000800 */
[----:B------:R-:W2:Y:S01]  /*00b0*/  S2R R7, SR_TID.Z ;  /* 0x0000000000077919 */ /* 0x000ea20000002300 */
[----:B0-----:R-:W-:-:S02]  /*00c0*/  IMAD R4, R4, UR4, R3 ;  /* 0x0000000404047c24 */ /* 0x001fc4000f8e0203 */
[----:B-1----:R-:W-:-:S05]  /*00d0*/  IMAD R5, R5, UR5, R0 ;  /* 0x0000000505057c24 */ /* 0x002fca000f8e0200 */
[----:B------:R-:W-:Y:S01]  /*00e0*/  VIMNMX R0, PT, PT, R4, R5, !PT ;  /* 0x0000000504007248 */ /* 0x000fe20007fe0100 */
[----:B--2---:R-:W-:-:S05]  /*00f0*/  IMAD R2, R2, UR6, R7 ;  /* 0x0000000602027c24 */ /* 0x004fca000f8e0207 */
[----:B---3--:R-:W-:-:S04]  /*0100*/  ISETP.GE.AND P0, PT, R2, UR7, PT ;  /* 0x0000000702007c0c */ /* 0x008fc8000bf06270 */
[----:B----4-:R-:W-:-:S13]  /*0110*/  ISETP.GE.OR P0, PT, R0, UR8, P0 ;  /* 0x0000000800007c0c */ /* 0x010fda0008706670 */
[----:B------:R-:W-:Y:S05]  /*0120*/  @P0 EXIT ;  /* 0x000000000000094d */ /* 0x000fea0003800000 */
[----:B------:R-:W-:Y:S01]  /*0130*/  I2FP.F32.U32 R3, UR8 ;  /* 0x0000000800037c45 */ /* 0x000fe20008201000 */
[----:B------:R-:W-:Y:S01]  /*0140*/  USHF.R.U32.HI UR4, URZ, 0x1, UR8 ;  /* 0x00000001ff047899 */ /* 0x000fe20008011608 */
[----:B------:R-:W-:Y:S02]  /*0150*/  BSSY.RECONVERGENT B0, `(.L_x_0) ;  /* 0x0000010000007945 */ /* 0x000fe40003800200 */
[----:B------:R-:W0:Y:S03]  /*0160*/  MUFU.RCP R6, R3 ;  /* 0x0000000300067308 */ /* 0x000e260000001000 */
[----:B------:R-:W-:-:S05]  /*0170*/  VIADD R0, R4, -UR4 ;  /* 0x8000000404007c36 */ /* 0x000fca0008000000 */
[----:B------:R-:W-:-:S04]  /*0180*/  I2FP.F32.S32 R0, R0 ;  /* 0x0000000000007245 */ /* 0x000fc80000201400 */
[----:B------:R-:W1:Y:S01]  /*0190*/  FCHK P0, R0, R3 ;  /* 0x0000000300007302 */ /* 0x000e620000000000 */
[----:B0-----:R-:W-:-:S04]  /*01a0*/  FFMA R7, -R3, R6, 1 ;  /* 0x3f80000003077423 */ /* 0x001fc80000000106 */
[----:B------:R-:W-:Y:S01]  /*01b0*/  FFMA R9, R6, R7, R6 ;  /* 0x0000000706097223 */ /* 0x000fe20000000006 */
[----:B------:R-:W-:-:S03]  /*01c0*/  IMAD R7, R2, UR8, R5 ;  /* 0x0000000802077c24 */ /* 0x000fc6000f8e0205 */
[----:B------:R-:W-:Y:S01]  /*01d0*/  FFMA R6, R0, R9, RZ ;  /* 0x0000000900067223 */ /* 0x000fe200000000ff */
[----:B------:R-:W-:-:S03]  /*01e0*/  IMAD R4, R7, UR8, R4 ;  /* 0x0000000807047c24 */ /* 0x000fc6000f8e0204 */
[----:B------:R-:W-:-:S04]  /*01f0*/  FFMA R2, -R3, R6, R0 ;  /* 0x0000000603027223 */ /* 0x000fc80000000100 */
[----:B------:R-:W-:Y:S01]  /*0200*/  FFMA R2, R9, R2, R6 ;  /* 0x0000000209027223 */ /* 0x000fe20000000006 */
[----:B-1----:R-:W-:Y:S06]  /*0210*/  @!P0 BRA `(.L_x_1) ;  /* 0x00000000000c8947 */ /* 0x002fec0003800000 */
[----:B------:R-:W-:-:S07]  /*0220*/  MOV R6, 0x240 ;  /* 0x0000024000067802 */ /* 0x000fce0000000f00 */
[----:B------:R-:W-:Y:S05]  /*0230*/  CALL.REL.NOINC `($__internal_0_$__cuda_sm3x_div_rn_noftz_f32_slowpath) ;  /* 0x0000000000807944 */ /* 0x000fea0003c00000 */
[----:B------:R-:W-:-:S07]  /*0240*/  IMAD.MOV.U32 R2, RZ, RZ, R0 ;  /* 0x000000ffff027224 */ /* 0x000fce00078e0000 */
.L_x_1:
[----:B------:R-:W-:Y:S05]  /*0250*/  BSYNC.RECONVERGENT B0 ;  /* 0x0000000000007941 */ /* 0x000fea0003800200 */
.L_x_0:
[----:B------:R-:W0:Y:S01]  /*0260*/  MUFU.RCP R0, R3 ;  /* 0x0000000300007308 */ /* 0x000e220000001000 */
[----:B------:R-:W-:Y:S01]  /*0270*/  VIADD R5, R5, -UR4 ;  /* 0x8000000405057c36 */ /* 0x000fe20008000000 */
[----:B------:R-:W1:Y:S01]  /*0280*/  LDCU.64 UR4, c[0x0][0x358] ;  /* 0x00006b00ff0477ac */ /* 0x000e620008000a00 */
[----:B------:R-:W-:Y:S03]  /*0290*/  BSSY.RECONVERGENT B0, `(.L_x_2) ;  /* 0x000000c000007945 */ /* 0x000fe60003800200 */
[----:B------:R-:W-:-:S04]  /*02a0*/  I2FP.F32.S32 R6, R5 ;  /* 0x0000000500067245 */ /* 0x000fc80000201400 */
[----:B------:R-:W2:Y:S01]  /*02b0*/  FCHK P0, R6, R3 ;  /* 0x0000000306007302 */ /* 0x000ea20000000000 */
[----:B0-----:R-:W-:-:S04]  /*02c0*/  FFMA R7, -R3, R0, 1 ;  /* 0x3f80000003077423 */ /* 0x001fc80000000100 */
[----:B------:R-:W-:-:S04]  /*02d0*/  FFMA R0, R0, R7, R0 ;  /* 0x0000000700007223 */ /* 0x000fc80000000000 */
[----:B------:R-:W-:-:S04]  /*02e0*/  FFMA R5, R0, R6, RZ ;  /* 0x0000000600057223 */ /* 0x000fc800000000ff */
[----:B------:R-:W-:-:S04]  /*02f0*/  FFMA R8, -R3, R5, R6 ;  /* 0x0000000503087223 */ /* 0x000fc80000000106 */
[----:B------:R-:W-:Y:S01]  /*0300*/  FFMA R0, R0, R8, R5 ;  /* 0x0000000800007223 */ /* 0x000fe20000000005 */
[----:B-12---:R-:W-:Y:S06]  /*0310*/  @!P0 BRA `(.L_x_3) ;  /* 0x00000000000c8947 */ /* 0x006fec0003800000 */
[----:B------:R-:W-:Y:S01]  /*0320*/  IMAD.MOV.U32 R0, RZ, RZ, R6 ;  /* 0x000000ffff007224 */ /* 0x000fe200078e0006 */
[----:B------:R-:W-:-:S07]  /*0330*/  MOV R6, 0x350 ;  /* 0x0000035000067802 */ /* 0x000fce0000000f00 */
[----:B------:R-:W-:Y:S05]  /*0340*/  CALL.REL.NOINC `($__internal_0_$__cuda_sm3x_div_rn_noftz_f32_slowpath) ;  /* 0x00000000003c7944 */ /* 0x000fea0003c00000 */
.L_x_3:
[----:B------:R-:W-:Y:S05]  /*0350*/  BSYNC.RECONVERGENT B0 ;  /* 0x0000000000007941 */ /* 0x000fea0003800200 */
.L_x_2:
[----:B------:R-:W0:Y:S02]  /*0360*/  LDC.64 R6, c[0x0][0x380] ;  /* 0x0000e000ff067b82 */ /* 0x000e240000000a00 */
[----:B0-----:R-:W-:-:S06]  /*0370*/  IMAD.WIDE R4, R4, 0x8, R6 ;  /* 0x0000000804047825 */ /* 0x001fcc00078e0206 */
[----:B------:R-:W0:Y:S01]  /*0380*/  LDC R7, c[0x0][0x388] ;  /* 0x0000e200ff077b82 */ /* 0x000e220000000800 */
[----:B------:R-:W2:Y:S01]  /*0390*/  LDG.E.64 R8, desc[UR4][R4.64] ;  /* 0x0000000404087981 */ /* 0x000ea2000c1e1b00 */
[----:B------:R-:W-:-:S04]  /*03a0*/  FMUL R3, R0, 4 ;  /* 0x4080000000037820 */ /* 0x000fc80000400000 */
[----:B------:R-:W-:Y:S01]  /*03b0*/  FMUL R0, R3, R0 ;  /* 0x0000000003007220 */ /* 0x000fe20000400000 */
[----:B------:R-:W-:-:S04]  /*03c0*/  FMUL R3, R2, 4 ;  /* 0x4080000002037820 */ /* 0x000fc80000400000 */
[----:B------:R-:W-:Y:S01]  /*03d0*/  FFMA R0, R3, R2, R0 ;  /* 0x0000000203007223 */ /* 0x000fe20000000000 */
[----:B0-----:R-:W-:-:S05]  /*03e0*/  FADD R7, -R7, 1 ;  /* 0x3f80000007077421 */ /* 0x001fca0000000100 */
[----:B------:R-:W-:-:S05]  /*03f0*/  FSET.BF.LT.AND R0, R0, R7, PT ;  /* 0x000000070000720a */ /* 0x000fca0003801000 */
[C---:B--2---:R-:W-:Y:S01]  /*0400*/  FMUL R8, R0.reuse, R8 ;  /* 0x0000000800087220 */ /* 0x044fe20000400000 */
[----:B------:R-:W-:-:S05]  /*0410*/  FMUL R9, R0, R9 ;  /* 0x0000000900097220 */ /* 0x000fca0000400000 */
[----:B------:R-:W-:Y:S01]  /*0420*/  STG.E.64 desc[UR4][R4.64], R8 ;  /* 0x0000000804007986 */ /* 0x000fe2000c101b04 */
[----:B------:R-:W-:Y:S05]  /*0430*/  EXIT ;  /* 0x000000000000794d */ /* 0x000fea0003800000 */
        .weak           $__internal_0_$__cuda_sm3x_div_rn_noftz_f32_slowpath
        .type           $__internal_0_$__cuda_sm3x_div_rn_noftz_f32_slowpath,@function
        .size           $__internal_0_$__cuda_sm3x_div_rn_noftz_f32_slowpath,(.L_x_104 - $__internal_0_$__cuda_sm3x_div_rn_noftz_f32_slowpath)
$__internal_0_$__cuda_sm3x_div_rn_noftz_f32_slowpath:
[--C-:B------:R-:W-:Y:S01]  /*0440*/  SHF.R.U32.HI R8, RZ, 0x17, R3.reuse ;  /* 0x00000017ff087819 */ /* 0x100fe20000011603 */
[----:B------:R-:W-:Y:S01]  /*0450*/  BSSY.RECONVERGENT B1, `(.L_x_4) ;  /* 0x0000063000017945 */ /* 0x000fe20003800200 */
[----:B------:R-:W-:Y:S02]  /*0460*/  SHF.R.U32.HI R7, RZ, 0x17, R0 ;  /* 0x00000017ff077819 */ /* 0x000fe40000011600 */
[----:B------:R-:W-:Y:S02]  /*0470*/  LOP3.LUT R14, R8, 0xff, RZ, 0xc0, !PT ;  /* 0x000000ff080e7812 */ /* 0x000fe400078ec0ff */
[----:B------:R-:W-:Y:S01]  /*0480*/  LOP3.LUT R12, R7, 0xff, RZ, 0xc0, !PT ;  /* 0x000000ff070c7812 */ /* 0x000fe200078ec0ff */
[----:B------:R-:W-:Y:S02]  /*0490*/  IMAD.MOV.U32 R7, RZ, RZ, R3 ;  /* 0x000000ffff077224 */ /* 0x000fe400078e0003 */
[----:B------:R-:W-:Y:S02]  /*04a0*/  VIADD R10, R14, 0xffffffff ;  /* 0xffffffff0e0a7836 */ /* 0x000fe40000000000 */
[----:B------:R-:W-:-:S03]  /*04b0*/  VIADD R9, R12, 0xffffffff ;  /* 0xffffffff0c097836 */ /* 0x000fc60000000000 */
[----:B------:R-:W-:-:S04]  /*04c0*/  ISETP.GT.U32.AND P0, PT, R10, 0xfd, PT ;  /* 0x000000fd0a00780c */ /* 0x000fc80003f04070 */
[----:B------:R-:W-:-:S13]  /*04d0*/  ISETP.GT.U32.OR P0, PT, R9, 0xfd, P0 ;  /* 0x000000fd0900780c */ /* 0x000fda0000704470 */
[----:B------:R-:W-:Y:S01]  /*04e0*/  @!P0 IMAD.MOV.U32 R8, RZ, RZ, RZ ;  /* 0x000000ffff088224 */ /* 0x000fe200078e00ff */
[----:B------:R-:W-:Y:S06]  /*04f0*/  @!P0 BRA `(.L_x_5) ;  /* 0x00000000005c8947 */ /* 0x000fec0003800000 */
[----:B------:R-:W-:Y:S02]  /*0500*/  FSETP.GTU.FTZ.AND P0, PT, |R0|, +INF , PT ;  /* 0x7f8000000000780b */ /* 0x000fe40003f1c200 */
[----:B------:R-:W-:-:S04]  /*0510*/  FSETP.GTU.FTZ.AND P1, PT, |R3|, +INF , PT ;  /* 0x7f8000000300780b */ /* 0x000fc80003f3c200 */
[----:B------:R-:W-:-:S13]  /*0520*/  PLOP3.LUT P0, PT, P0, P1, PT, 0xf8, 0x8f ;  /* 0x00000000008f781c */ /* 0x000fda0000703f70 */
[----:B------:R-:W-:Y:S05]  /*0530*/  @P0 BRA `(.L_x_6) ;  /* 0x00000004004c0947 */ /* 0x000fea0003800000 */
[----:B------:R-:W-:-:S13]  /*0540*/  LOP3.LUT P0, RZ, R7, 0x7fffffff, R0, 0xc8, !PT ;  /* 0x7fffffff07ff7812 */ /* 0x000fda000780c800 */
[----:B------:R-:W-:Y:S05]  /*0550*/  @!P0 BRA `(.L_x_7) ;  /* 0x00000004003c8947 */ /* 0x000fea0003800000 */
[C---:B------:R-:W-:Y:S02]  /*0560*/  FSETP.NEU.FTZ.AND P2, PT, |R0|.reuse, +INF , PT ;  /* 0x7f8000000000780b */ /* 0x040fe40003f5d200 */
[----:B------:R-:W-:Y:S02]  /*0570*/  FSETP.NEU.FTZ.AND P1, PT, |R3|, +INF , PT ;  /* 0x7f8000000300780b */ /* 0x000fe40003f3d200 */
[----:B------:R-:W-:-:S11]  /*0580*/  FSETP.NEU.FTZ.AND P0, PT, |R0|, +INF , PT ;  /* 0x7f8000000000780b */ /* 0x000fd60003f1d200 */
[----:B------:R-:W-:Y:S05]  /*0590*/  @!P1 BRA !P2, `(.L_x_7) ;  /* 0x00000004002c9947 */ /* 0x000fea0005000000 */
[----:B------:R-:W-:-:S04]  /*05a0*/  LOP3.LUT P2, RZ, R0, 0x7fffffff, RZ, 0xc0, !PT ;  /* 0x7fffffff00ff7812 */ /* 0x000fc8000784c0ff */
[----:B------:R-:W-:-:S13]  /*05b0*/  PLOP3.LUT P1, PT, P1, P2, PT, 0x2f, 0xf2 ;  /* 0x0000000000f2781c */ /* 0x000fda0000f24577 */
[----:B------:R-:W-:Y:S05]  /*05c0*/  @P1 BRA `(.L_x_8) ;  /* 0x0000000400181947 */ /* 0x000fea0003800000 */
[----:B------:R-:W-:-:S04]  /*05d0*/  LOP3.LUT P1, RZ, R7, 0x7fffffff, RZ, 0xc0, !PT ;  /* 0x7fffffff07ff7812 */ /* 0x000fc8000782c0ff */
[----:B------:R-:W-:-:S13]  /*05e0*/  PLOP3.LUT P0, PT, P0, P1, PT, 0x2f, 0xf2 ;  /* 0x0000000000f2781c */ /* 0x000fda0000702577 */
[----:B------:R-:W-:Y:S05]  /*05f0*/  @P0 BRA `(.L_x_9) ;  /* 0x0000000400000947 */ /* 0x000fea0003800000 */
[----:B------:R-:W-:Y:S02]  /*0600*/  ISETP.GE.AND P0, PT, R9, RZ, PT ;  /* 0x000000ff0900720c */ /* 0x000fe40003f06270 */
[----:B------:R-:W-:-:S11]  /*0610*/  ISETP.GE.AND P1, PT, R10, RZ, PT ;  /* 0x000000ff0a00720c */ /* 0x000fd60003f26270 */
[----:B------:R-:W-:Y:S02]  /*0620*/  @P0 IMAD.MOV.U32 R8, RZ, RZ, RZ ;  /* 0x000000ffff080224 */ /* 0x000fe400078e00ff */
[----:B------:R-:W-:Y:S01]  /*0630*/  @!P0 FFMA R0, R0, 1.84467440737095516160e+19, RZ ;  /* 0x5f80000000008823 */ /* 0x000fe200000000ff */
[----:B------:R-:W-:Y:S02]  /*0640*/  @!P0 IMAD.MOV.U32 R8, RZ, RZ, -0x40 ;  /* 0xffffffc0ff088424 */ /* 0x000fe400078e00ff */
[----:B------:R-:W-:-:S03]  /*0650*/  @!P1 FFMA R7, R3, 1.84467440737095516160e+19, RZ ;  /* 0x5f80000003079823 */ /* 0x000fc600000000ff */
[----:B------:R-:W-:-:S07]  /*0660*/  @!P1 IADD3 R8, PT, PT, R8, 0x40, RZ ;  /* 0x0000004008089810 */ /* 0x000fce0007ffe0ff */
.L_x_5:
[----:B------:R-:W-:Y:S01]  /*0670*/  LEA R10, R14, 0xc0800000, 0x17 ;  /* 0xc08000000e0a7811 */ /* 0x000fe200078eb8ff */
[----:B------:R-:W-:Y:S04]  /*0680*/  BSSY.RECONVERGENT B2, `(.L_x_10) ;  /* 0x0000036000027945 */ /* 0x000fe80003800200 */
[----:B------:R-:W-:Y:S02]  /*0690*/  IMAD.IADD R10, R7, 0x1, -R10 ;  /* 0x00000001070a7824 */ /* 0x000fe400078e0a0a */
[----:B------:R-:W-:Y:S02]  /*06a0*/  VIADD R7, R12, 0xffffff81 ;  /* 0xffffff810c077836 */ /* 0x000fe40000000000 */
[----:B------:R-:W0:Y:S01]  /*06b0*/  MUFU.RCP R9, R10 ;  /* 0x0000000a00097308 */ /* 0x000e220000001000 */
[----:B------:R-:W-:Y:S01]  /*06c0*/  FADD.FTZ R11, -R10, -RZ ;  /* 0x800000ff0a0b7221 */ /* 0x000fe20000010100 */
[----:B------:R-:W-:-:S03]  /*06d0*/  IMAD R0, R7, -0x800000, R0 ;  /* 0xff80000007007824 */ /* 0x000fc600078e0200 */
[----:B0-----:R-:W-:-:S04]  /*06e0*/  FFMA R12, R9, R11, 1 ;  /* 0x3f800000090c7423 */ /* 0x001fc8000000000b */
[----:B------:R-:W-:-:S04]  /*06f0*/  FFMA R16, R9, R12, R9 ;  /* 0x0000000c09107223 */ /* 0x000fc80000000009 */
[----:B------:R-:W-:-:S04]  /*0700*/  FFMA R9, R0, R16, RZ ;  /* 0x0000001000097223 */ /* 0x000fc800000000ff */
[----:B------:R-:W-:-:S04]  /*0710*/  FFMA R12, R11, R9, R0 ;  /* 0x000000090b0c7223 */ /* 0x000fc80000000000 */
[----:B------:R-:W-:Y:S01]  /*0720*/  FFMA R13, R16, R12, R9 ;  /* 0x0000000c100d7223 */ /* 0x000fe20000000009 */
[----:B------:R-:W-:-:S03]  /*0730*/  IADD3 R9, PT, PT, R7, 0x7f, -R14 ;  /* 0x0000007f07097810 */ /* 0x000fc60007ffe80e */
[----:B------:R-:W-:Y:S02]  /*0740*/  FFMA R12, R11, R13, R0 ;  /* 0x0000000d0b0c7223 */ /* 0x000fe40000000000 */
[----:B------:R-:W-:Y:S02]  /*0750*/  IMAD.IADD R9, R9, 0x1, R8 ;  /* 0x0000000109097824 */ /* 0x000fe400078e0208 */
[----:B------:R-:W-:-:S05]  /*0760*/  FFMA R0, R16, R12, R13 ;  /* 0x0000000c10007223 */ /* 0x000fca000000000d */
[----:B------:R-:W-:-:S04]  /*0770*/  SHF.R.U32.HI R7, RZ, 0x17, R0 ;  /* 0x00000017ff077819 */ /* 0x000fc80000011600 */
[----:B------:R-:W-:-:S05]  /*0780*/  LOP3.LUT R7, R7, 0xff, RZ, 0xc0, !PT ;  /* 0x000000ff07077812 */ /* 0x000fca00078ec0ff */
[----:B------:R-:W-:-:S04]  /*0790*/  IMAD.IADD R11, R7, 0x1, R9 ;  /* 0x00000001070b7824 */ /* 0x000fc800078e0209 */
[----:B------:R-:W-:-:S05]  /*07a0*/  VIADD R7, R11, 0xffffffff ;  /* 0xffffffff0b077836 */ /* 0x000fca0000000000 */
[----:B------:R-:W-:-:S13]  /*07b0*/  ISETP.GE.U32.AND P0, PT, R7, 0xfe, PT ;  /* 0x000000fe0700780c */ /* 0x000fda0003f06070 */
[----:B------:R-:W-:Y:S05]  /*07c0*/  @!P0 BRA `(.L_x_11) ;  /* 0x0000000000808947 */ /* 0x000fea0003800000 */
[----:B------:R-:W-:-:S13]  /*07d0*/  ISETP.GT.AND P0, PT, R11, 0xfe, PT ;  /* 0x000000fe0b00780c */ /* 0x000fda0003f04270 */
[----:B------:R-:W-:Y:S05]  /*07e0*/  @P0 BRA `(.L_x_12) ;  /* 0x00000000006c0947 */ /* 0x000fea0003800000 */
[----:B------:R-:W-:-:S13]  /*07f0*/  ISETP.GE.AND P0, PT, R11, 0x1, PT ;  /* 0x000000010b00780c */ /* 0x000fda0003f06270 */
[----:B------:R-:W-:Y:S05]  /*0800*/  @P0 BRA `(.L_x_13) ;  /* 0x0000000000740947 */ /* 0x000fea0003800000 */
[----:B------:R-:W-:Y:S02]  /*0810*/  ISETP.GE.AND P0, PT, R11, -0x18, PT ;  /* 0xffffffe80b00780c */ /* 0x000fe40003f06270 */
[----:B------:R-:W-:-:S11]  /*0820*/  LOP3.LUT R0, R0, 0x80000000, RZ, 0xc0, !PT ;  /* 0x8000000000007812 */ /* 0x000fd600078ec0ff */
[----:B------:R-:W-:Y:S05]  /*0830*/  @!P0 BRA `(.L_x_13) ;  /* 0x0000000000688947 */ /* 0x000fea0003800000 */
[CCC-:B------:R-:W-:Y:S01]  /*0840*/  FFMA.RZ R7, R16.reuse, R12.reuse, R13.reuse ;  /* 0x0000000c10077223 */ /* 0x1c0fe2000000c00d */
[C---:B------:R-:W-:Y:S01]  /*0850*/  IADD3 R10, PT, PT, R11.reuse, 0x20, RZ ;  /* 0x000000200b0a7810 */ /* 0x040fe20007ffe0ff */
[CCC-:B------:R-:W-:Y:S01]  /*0860*/  FFMA.RM R8, R16.reuse, R12.reuse, R13.reuse ;  /* 0x0000000c10087223 */ /* 0x1c0fe2000000400d */
[----:B------:R-:W-:Y:S02]  /*0870*/  ISETP.NE.AND P2, PT, R11, RZ, PT ;  /* 0x000000ff0b00720c */ /* 0x000fe40003f45270 */
[----:B------:R-:W-:Y:S01]  /*0880*/  LOP3.LUT R9, R7, 0x7fffff, RZ, 0xc0, !PT ;  /* 0x007fffff07097812 */ /* 0x000fe200078ec0ff */
[----:B------:R-:W-:Y:S01]  /*0890*/  FFMA.RP R7, R16, R12, R13 ;  /* 0x0000000c10077223 */ /* 0x000fe2000000800d */
[----:B------:R-:W-:Y:S01]  /*08a0*/  ISETP.NE.AND P1, PT, R11, RZ, PT ;  /* 0x000000ff0b00720c */ /* 0x000fe20003f25270 */
[----:B------:R-:W-:Y:S01]  /*08b0*/  IMAD.MOV R11, RZ, RZ, -R11 ;  /* 0x000000ffff0b7224 */ /* 0x000fe200078e0a0b */
[----:B------:R-:W-:Y:S02]  /*08c0*/  LOP3.LUT R9, R9, 0x800000, RZ, 0xfc, !PT ;  /* 0x0080000009097812 */ /* 0x000fe400078efcff */
[----:B------:R-:W-:-:S02]  /*08d0*/  FSETP.NEU.FTZ.AND P0, PT, R7, R8, PT ;  /* 0x000000080700720b */ /* 0x000fc40003f1d000 */
[----:B------:R-:W-:Y:S02]  /*08e0*/  SHF.L.U32 R10, R9, R10, RZ ;  /* 0x0000000a090a7219 */ /* 0x000fe400000006ff */
[----:B------:R-:W-:Y:S02]  /*08f0*/  SEL R8, R11, RZ, P2 ;  /* 0x000000ff0b087207 */ /* 0x000fe40001000000 */
[----:B------:R-:W-:Y:S02]  /*0900*/  ISETP.NE.AND P1, PT, R10, RZ, P1 ;  /* 0x000000ff0a00720c */ /* 0x000fe40000f25270 */
[----:B------:R-:W-:Y:S02]  /*0910*/  SHF.R.U32.HI R8, RZ, R8, R9 ;  /* 0x00000008ff087219 */ /* 0x000fe40000011609 */
[----:B------:R-:W-:Y:S02]  /*0920*/  PLOP3.LUT P0, PT, P0, P1, PT, 0xf8, 0x8f ;  /* 0x00000000008f781c */ /* 0x000fe40000703f70 */
[----:B------:R-:W-:-:S02]  /*0930*/  SHF.R.U32.HI R10, RZ, 0x1, R8 ;  /* 0x00000001ff0a7819 */ /* 0x000fc40000011608 */
[----:B------:R-:W-:-:S04]  /*0940*/  SEL R7, RZ, 0x1, !P0 ;  /* 0x00000001ff077807 */ /* 0x000fc80004000000 */
[----:B------:R-:W-:-:S04]  /*0950*/  LOP3.LUT R7, R7, 0x1, R10, 0xf8, !PT ;  /* 0x0000000107077812 */ /* 0x000fc800078ef80a */
[----:B------:R-:W-:-:S05]  /*0960*/  LOP3.LUT R7, R7, R8, RZ, 0xc0, !PT ;  /* 0x0000000807077212 */ /* 0x000fca00078ec0ff */
[----:B------:R-:W-:-:S05]  /*0970*/  IMAD.IADD R7, R10, 0x1, R7 ;  /* 0x000000010a077824 */ /* 0x000fca00078e0207 */
[----:B------:R-:W-:Y:S01]  /*0980*/  LOP3.LUT R0, R7, R0, RZ, 0xfc, !PT ;  /* 0x0000000007007212 */ /* 0x000fe200078efcff */
[----:B------:R-:W-:Y:S06]  /*0990*/  BRA `(.L_x_13) ;  /* 0x0000000000107947 */ /* 0x000fec0003800000 */
.L_x_12:
[----:B------:R-:W-:-:S04]  /*09a0*/  LOP3.LUT R0, R0, 0x80000000, RZ, 0xc0, !PT ;  /* 0x8000000000007812 */ /* 0x000fc800078ec0ff */
[----:B------:R-:W-:Y:S01]  /*09b0*/  LOP3.LUT R0, R0, 0x7f800000, RZ, 0xfc, !PT ;  /* 0x7f80000000007812 */ /* 0x000fe200078efcff */
[----:B------:R-:W-:Y:S06]  /*09c0*/  BRA `(.L_x_13) ;  /* 0x0000000000047947 */ /* 0x000fec0003800000 */
.L_x_11:
[----:B------:R-:W-:-:S07]  /*09d0*/  IMAD R0, R9, 0x800000, R0 ;  /* 0x0080000009007824 */ /* 0x000fce00078e0200 */
.L_x_13:
[----:B------:R-:W-:Y:S05]  /*09e0*/  BSYNC.RECONVERGENT B2 ;  /* 0x0000000000027941 */ /* 0x000fea0003800200 */
.L_x_10:
[----:B------:R-:W-:Y:S05]  /*09f0*/  BRA `(.L_x_14) ;  /* 0x0000000000207947 */ /* 0x000fea0003800000 */
.L_x_9:
[----:B------:R-:W-:-:S04]  /*0a00*/  LOP3.LUT R0, R7, 0x80000000, R0, 0x48, !PT ;  /* 0x8000000007007812 */ /* 0x000fc800078e4800 */
[----:B------:R-:W-:Y:S01]  /*0a10*/  LOP3.LUT R0, R0, 0x7f800000, RZ, 0xfc, !PT ;  /* 0x7f80000000007812 */ /* 0x000fe200078efcff */
[----:B------:R-:W-:Y:S06]  /*0a20*/  BRA `(.L_x_14) ;  /* 0x0000000000147947 */ /* 0x000fec0003800000 */
.L_x_8:
[----:B------:R-:W-:Y:S01]  /*0a30*/  LOP3.LUT R0, R7, 0x80000000, R0, 0x48, !PT ;  /* 0x8000000007007812 */ /* 0x000fe200078e4800 */
[----:B------:R-:W-:Y:S06]  /*0a40*/  BRA `(.L_x_14) ;  /* 0x00000000000c7947 */ /* 0x000fec0003800000 */
.L_x_7:
[----:B------:R-:W0:Y:S01]  /*0a50*/  MUFU.RSQ R0, -QNAN ;  /* 0xffc0000000007908 */ /* 0x000e220000001400 */
[----:B------:R-:W-:Y:S05]  /*0a60*/  BRA `(.L_x_14) ;  /* 0x0000000000047947 */ /* 0x000fea0003800000 */
.L_x_6:
[----:B------:R-:W-:-:S07]  /*0a70*/  FADD.FTZ R0, R0, R3 ;  /* 0x0000000300007221 */ /* 0x000fce0000010000 */
.L_x_14:
[----:B------:R-:W-:Y:S05]  /*0a80*/  BSYNC.RECONVERGENT B1 ;  /* 0x0000000000017941 */ /* 0x000fea0003800200 */
.L_x_4:
[----:B------:R-:W-:-:S04]  /*0a90*/  IMAD.MOV.U32 R7, RZ, RZ, 0x0 ;  /* 0x00000000ff077424 */ /* 0x000fc800078e00ff */
[----:B0-----:R-:W-:Y:S05]  /*0aa0*/  RET.REL.NODEC R6 `(_Z4circP6float2fii) ;  /* 0xfffffff406547950 */ /* 0x001fea0003c3ffff */
.L_x_15:
[----:B------:R-:W-:-:S00]  /*0ab0*/  BRA `(.L_x_15) ;  /* 0xfffffffc00fc7947 */ /* 0x000fc0000383ffff */
[----:B------:R-:W-:-:S00]  /*0ac0*/  NOP ;  /* 0x0000000000007918 */ /* 0x000fc00000000000 */
        /* <DEDUP_REMOVED lines=11> */
.L_x_104:


//--------------------- .text._Z9fftshiftcP6float2ii --------------------------
	.section	.text._Z9fftshiftcP6float2ii,"ax",@progbits
	.align	128
        .global         _Z9fftshiftcP6float2ii
        .type           _Z9fftshiftcP6float2ii,@function
        .size           _Z9fftshiftcP6float2ii,(.L_x_111 - _Z9fftshiftcP6float2ii)
        .other          _Z9fftshiftcP6float2ii,@"STO_CUDA_ENTRY STV_DEFAULT"
_Z9fftshiftcP6float2ii:
.text._Z9fftshiftcP6float2ii:
        /* <DEDUP_REMOVED lines=8> */
[----:B------:R-:W3:Y:S01]  /*0080*/  LDCU.64 UR8, c[0x0][0x388] ;  /* 0x00007100ff0877ac */ /* 0x000ee20008000a00 */
[----:B------:R-:W2:Y:S01]  /*0090*/  S2R R4, SR_CTAID.Z ;  /* 0x0000000000047919 */ /* 0x000ea20000002700 */
[----:B------:R-:W2:Y:S01]  /*00a0*/  S2R R5, SR_TID.Z ;  /* 0x0000000000057919 */ /* 0x000ea20000002300 */
[----:B0-----:R-:W-:-:S02]  /*00b0*/  IMAD R0, R0, UR4, R3 ;  /* 0x0000000400007c24 */ /* 0x001fc4000f8e0203 */
[----:B-1----:R-:W-:-:S05]  /*00c0*/  IMAD R7, R7, UR5, R2 ;  /* 0x0000000507077c24 */ /* 0x002fca000f8e0202 */
[----:B------:R-:W-:Y:S01]  /*00d0*/  VIMNMX R2, PT, PT, R0, R7, !PT ;  /* 0x0000000700027248 */ /* 0x000fe20007fe0100 */
[----:B--2---:R-:W-:-:S05]  /*00e0*/  IMAD R4, R4, UR6, R5 ;  /* 0x0000000604047c24 */ /* 0x004fca000f8e0205 */
[----:B---3--:R-:W-:-:S04]  /*00f0*/  ISETP.GE.AND P0, PT, R4, UR9, PT ;  /* 0x0000000904007c0c */ /* 0x008fc8000bf06270 */
[----:B------:R-:W-:-:S13]  /*0100*/  ISETP.GE.OR P0, PT, R2, UR8, P0 ;  /* 0x0000000802007c0c */ /* 0x000fda0008706670 */
[----:B------:R-:W-:Y:S05]  /*0110*/  @P0 EXIT ;  /* 0x000000000000094d */ /* 0x000fea0003800000 */
[----:B------:R-:W0:Y:S01]  /*0120*/  LDC.64 R2, c[0x0][0x380] ;  /* 0x0000e000ff027b82 */ /* 0x000e220000000a00 */
[----:B------:R-:W1:Y:S01]  /*0130*/  LDCU.64 UR4, c[0x0][0x358] ;  /* 0x00006b00ff0477ac */ /* 0x000e620008000a00 */
[----:B------:R-:W-:-:S04]  /*0140*/  IMAD R5, R4, UR8, R7 ;  /* 0x0000000804057c24 */ /* 0x000fc8000f8e0207 */
[----:B------:R-:W-:-:S04]  /*0150*/  IMAD R5, R5, UR8, R0 ;  /* 0x0000000805057c24 */ /* 0x000fc8000f8e0200 */
[----:B0-----:R-:W-:-:S05]  /*0160*/  IMAD.WIDE R2, R5, 0x8, R2 ;  /* 0x0000000805027825 */ /* 0x001fca00078e0202 */
[----:B-1----:R-:W2:Y:S01]  /*0170*/  LDG.E.64 R4, desc[UR4][R2.64] ;  /* 0x0000000402047981 */ /* 0x002ea2000c1e1b00 */
[----:B------:R-:W-:Y:S02]  /*0180*/  IADD3 R0, PT, PT, R0, 0x1, RZ ;  /* 0x0000000100007810 */ /* 0x000fe40007ffe0ff */
[----:B------:R-:W-:Y:S02]  /*0190*/  SHF.L.U32 R7, R7, 0x1, RZ ;  /* 0x0000000107077819 */ /* 0x000fe400000006ff */
[----:B------:R-:W-:Y:S02]  /*01a0*/  LEA.HI R6, R0, R0, RZ, 0x1 ;  /* 0x0000000000067211 */ /* 0x000fe400078f08ff */
[----:B------:R-:W-:Y:S02]  /*01b0*/  LOP3.LUT R7, R7, 0x2, RZ, 0xc, !PT ;  /* 0x0000000207077812 */ /* 0x000fe400078e0cff */
[----:B------:R-:W-:Y:S01]  /*01c0*/  LOP3.LUT R9, R6, 0x7ffffffe, RZ, 0xc0, !PT ;  /* 0x7ffffffe06097812 */ /* 0x000fe200078ec0ff */
[----:B------:R-:W-:-:S03]  /*01d0*/  HFMA2 R6, -RZ, RZ, 0, 5.9604644775390625e-08 ;  /* 0x00000001ff067431 */ /* 0x000fc600000001ff */
[----:B------:R-:W-:Y:S02]  /*01e0*/  IADD3 R9, PT, PT, R0, -R9, RZ ;  /* 0x8000000900097210 */ /* 0x000fe40007ffe0ff */
[----:B------:R-:W-:-:S03]  /*01f0*/  IADD3 R0, PT, PT, -R7, 0x1, RZ ;  /* 0x0000000107007810 */ /* 0x000fc60007ffe1ff */
[----:B------:R-:W-:-:S04]  /*0200*/  IMAD R9, R9, -0x2, R6 ;  /* 0xfffffffe09097824 */ /* 0x000fc800078e0206 */
[----:B------:R-:W-:-:S05]  /*0210*/  IMAD R0, R9, R0, RZ ;  /* 0x0000000009007224 */ /* 0x000fca00078e02ff */
[----:B------:R-:W-:-:S05]  /*0220*/  I2FP.F32.S32 R0, R0 ;  /* 0x0000000000007245 */ /* 0x000fca0000201400 */
[C---:B--2---:R-:W-:Y:S01]  /*0230*/  FMUL R4, R0.reuse, R4 ;  /* 0x0000000400047220 */ /* 0x044fe20000400000 */
[----:B------:R-:W-:-:S05]  /*0240*/  FMUL R5, R0, R5 ;  /* 0x0000000500057220 */ /* 0x000fca0000400000 */
[----:B------:R-:W-:Y:S01]  /*0250*/  STG.E.64 desc[UR4][R2.64], R4 ;  /* 0x0000000402007986 */ /* 0x000fe2000c101b04 */
[----:B------:R-:W-:Y:S05]  /*0260*/  EXIT ;  /* 0x000000000000794d */ /* 0x000fea0003800000 */
.L_x_16:
        /* <DEDUP_REMOVED lines=9> */
.L_x_111:


//--------------------- .text._Z10ifftshiftcP6float2iii --------------------------
	.section	.text._Z10ifftshiftcP6float2iii,"ax",@progbits
	.align	128
        .global         _Z10ifftshiftcP6float2iii
        .type           _Z10ifftshiftcP6float2iii,@function
        .size           _Z10ifftshiftcP6float2iii,(.L_x_112 - _Z10ifftshiftcP6float2iii)
        .other          _Z10ifftshiftcP6float2iii,@"STO_CUDA_ENTRY STV_DEFAULT"
_Z10ifftshiftcP6float2iii:
.text._Z10ifftshiftcP6float2iii:
[----:B------:R-:W-:Y:S01]  /*0000*/  LDC R1, c[0x0][0x37c] ;  /* 0x0000df00ff017b82 */ /* 0x000fe20000000800 */
[----:B------:R-:W0:Y:S01]  /*0010*/  S2R R4, SR_CTAID.Y ;  /* 0x0000000000047919 */ /* 0x000e220000002600 */
[----:B------:R-:W1:Y:S01]  /*0020*/  LDCU UR4, c[0x0][0x360] ;  /* 0x00006c00ff0477ac */ /* 0x000e620008000800 */
[----:B------:R-:W0:Y:S01]  /*0030*/  S2R R5, SR_TID.Y ;  /* 0x0000000000057919 */ /* 0x000e220000002200 */
[----:B------:R-:W0:Y:S01]  /*0040*/  LDCU UR5, c[0x0][0x364] ;  /* 0x00006c80ff0577ac */ /* 0x000e220008000800 */
[----:B------:R-:W1:Y:S01]  /*0050*/  S2R R0, SR_CTAID.X ;  /* 0x0000000000007919 */ /* 0x000e620000002500 */
[----:B------:R-:W2:Y:S01]  /*0060*/  LDCU.64 UR8, c[0x0][0x388] ;  /* 0x00007100ff0877ac */ /* 0x000ea20008000a00 */
[----:B------:R-:W1:Y:S01]  /*0070*/  S2R R3, SR_TID.X ;  /* 0x0000000000037919 */ /* 0x000e620000002100 */
[----:B------:R-:W3:Y:S01]  /*0080*/  LDCU UR6, c[0x0][0x368] ;  /* 0x00006d00ff0677ac */ /* 0x000ee20008000800 */
[----:B------:R-:W3:Y:S01]  /*0090*/  S2R R2, SR_CTAID.Z ;  /* 0x0000000000027919 */ /* 0x000ee20000002700 */
[----:B------:R-:W4:Y:S01]  /*00a0*/  LDCU UR7, c[0x0][0x390] ;  /* 0x00007200ff0777ac */ /* 0x000f220008000800 */
[----:B------:R-:W3:Y:S01]  /*00b0*/  S2R R7, SR_TID.Z ;  /* 0x0000000000077919 */ /* 0x000ee20000002300 */
[----:B0-----:R-:W-:-:S05]  /*00c0*/  IMAD R4, R4, UR5, R5 ;  /* 0x0000000504047c24 */ /* 0x001fca000f8e0205 */
[----:B--2---:R-:W-:Y:S01]  /*00d0*/  ISETP.GE.AND P0, PT, R4, UR9, PT ;  /* 0x0000000904007c0c */ /* 0x004fe2000bf06270 */
[----:B-1----:R-:W-:-:S05]  /*00e0*/  IMAD R0, R0, UR4, R3 ;  /* 0x0000000400007c24 */ /* 0x002fca000f8e0203 */
[----:B------:R-:W-:Y:S01]  /*00f0*/  ISETP.GE.OR P0, PT, R0, UR8, P0 ;  /* 0x0000000800007c0c */ /* 0x000fe20008706670 */
[----:B---3--:R-:W-:-:S05]  /*0100*/  IMAD R5, R2, UR6, R7 ;  /* 0x0000000602057c24 */ /* 0x008fca000f8e0207 */
[----:B----4-:R-:W-:-:S13]  /*0110*/  ISETP.GE.OR P0, PT, R5, UR7, P0 ;  /* 0x0000000705007c0c */ /* 0x010fda0008706670 */
[----:B------:R-:W-:Y:S05]  /*0120*/  @P0 EXIT ;  /* 0x000000000000094d */ /* 0x000fea0003800000 */
[----:B------:R-:W0:Y:S01]  /*0130*/  LDC.64 R2, c[0x0][0x380] ;  /* 0x0000e000ff027b82 */ /* 0x000e220000000a00 */
[----:B------:R-:W1:Y:S01]  /*0140*/  LDCU.64 UR4, c[0x0][0x358] ;  /* 0x00006b00ff0477ac */ /* 0x000e620008000a00 */
[----:B------:R-:W-:-:S04]  /*0150*/  IMAD R5, R5, UR9, R4 ;  /* 0x0000000905057c24 */ /* 0x000fc8000f8e0204 */
[----:B------:R-:W-:-:S04]  /*0160*/  IMAD R5, R5, UR8, R0 ;  /* 0x0000000805057c24 */ /* 0x000fc8000f8e0200 */
[----:B0-----:R-:W-:-:S05]  /*0170*/  IMAD.WIDE R2, R5, 0x8, R2 ;  /* 0x0000000805027825 */ /* 0x001fca00078e0202 */
[----:B-1----:R-:W2:Y:S01]  /*0180*/  LDG.E.64 R6, desc[UR4][R2.64] ;  /* 0x0000000402067981 */ /* 0x002ea2000c1e1b00 */
[----:B------:R-:W-:-:S04]  /*0190*/  IADD3 R0, PT, PT, R0, 0x1, RZ ;  /* 0x0000000100007810 */ /* 0x000fc80007ffe0ff */
[----:B------:R-:W-:-:S04]  /*01a0*/  LEA.HI R4, R0, R0, RZ, 0x1 ;  /* 0x0000000000047211 */ /* 0x000fc800078f08ff */
[----:B------:R-:W-:Y:S02]  /*01b0*/  LOP3.LUT R5, R4, 0x7ffffffe, RZ, 0xc0, !PT ;  /* 0x7ffffffe04057812 */ /* 0x000fe400078ec0ff */
[----:B------:R-:W-:Y:S02]  /*01c0*/  MOV R4, 0xfffffffe ;  /* 0xfffffffe00047802 */ /* 0x000fe40000000f00 */
[----:B------:R-:W-:-:S05]  /*01d0*/  IADD3 R5, PT, PT, R0, -R5, RZ ;  /* 0x8000000500057210 */ /* 0x000fca0007ffe0ff */
[----:B------:R-:W-:-:S05]  /*01e0*/  IMAD R5, R5, R4, 0x1 ;  /* 0x0000000105057424 */ /* 0x000fca00078e0204 */
[----:B------:R-:W-:-:S05]  /*01f0*/  I2FP.F32.S32 R5, R5 ;  /* 0x0000000500057245 */ /* 0x000fca0000201400 */
[C---:B--2---:R-:W-:Y:S01]  /*0200*/  FMUL R6, R5.reuse, R6 ;  /* 0x0000000605067220 */ /* 0x044fe20000400000 */
[----:B------:R-:W-:-:S05]  /*0210*/  FMUL R7, R5, R7 ;  /* 0x0000000705077220 */ /* 0x000fca0000400000 */
[----:B------:R-:W-:Y:S01]  /*0220*/  STG.E.64 desc[UR4][R2.64], R6 ;  /* 0x0000000602007986 */ /* 0x000fe2000c101b04 */
[----:B------:R-:W-:Y:S05]  /*0230*/  EXIT ;  /* 0x000000000000794d */ /* 0x000fea0003800000 */
.L_x_17:
        /* <DEDUP_REMOVED lines=12> */
.L_x_112:


//--------------------- .text._Z6gatherP6float2S0_PfS1_ifiii --------------------------
	.section	.text._Z6gatherP6float2S0_PfS1_ifiii,"ax",@progbits
	.align	128
        .global         _Z6gatherP6float2S0_PfS1_ifiii
        .type           _Z6gatherP6float2S0_PfS1_ifiii,@function
        .size           _Z6gatherP6float2S0_PfS1_ifiii,(.L_x_107 - _Z6gatherP6float2S0_PfS1_ifiii)
        .other          _Z6gatherP6float2S0_PfS1_ifiii,@"STO_CUDA_ENTRY STV_DEFAULT"
_Z6gatherP6float2S0_PfS1_ifiii:
.text._Z6gatherP6float2S0_PfS1_ifiii:
        /* <DEDUP_REMOVED lines=21> */
[----:B------:R-:W-:Y:S02]  /*0150*/  IMAD R9, R5, UR6, R0 ;  /* 0x0000000605097c24 */ /* 0x000fe4000f8e0200 */
[----:B------:R-:W-:-:S04]  /*0160*/  IMAD R0, R4, UR6, RZ ;  /* 0x0000000604007c24 */ /* 0x000fc8000f8e02ff */
[----:B------:R-:W-:Y:S01]  /*0170*/  IMAD R11, R0, UR7, R9 ;  /* 0x00000007000b7c24 */ /* 0x000fe2000f8e0209 */
[----:B------:R-:W2:Y:S08]  /*0180*/  LDC.64 R4, c[0x0][0x390] ;  /* 0x0000e400ff047b82 */ /* 0x000eb00000000a00 */
[----:B------:R-:W3:Y:S01]  /*0190*/  LDC.64 R6, c[0x0][0x398] ;  /* 0x0000e600ff067b82 */ /* 0x000ee20000000a00 */
[----:B0-----:R-:W-:-:S06]  /*01a0*/  IMAD.WIDE R2, R11, 0x8, R2 ;  /* 0x000000080b027825 */ /* 0x001fcc00078e0202 */
[----:B-1----:R-:W4:Y:S01]  /*01b0*/  LDG.E.64 R2, desc[UR10][R2.64] ;  /* 0x0000000a02027981 */ /* 0x002f22000c1e1b00 */
[----:B--2---:R-:W-:-:S05]  /*01c0*/  IMAD.WIDE R4, R9, 0x4, R4 ;  /* 0x0000000409047825 */ /* 0x004fca00078e0204 */
[----:B------:R0:W5:Y:S01]  /*01d0*/  LDG.E R15, desc[UR10][R4.64] ;  /* 0x0000000a040f7981 */ /* 0x000162000c1e1900 */
[----:B---3--:R-:W-:-:S05]  /*01e0*/  IMAD.WIDE R6, R9, 0x4, R6 ;  /* 0x0000000409067825 */ /* 0x008fca00078e0206 */
[----:B------:R0:W5:Y:S01]  /*01f0*/  LDG.E R14, desc[UR10][R6.64] ;  /* 0x0000000a060e7981 */ /* 0x000162000c1e1900 */
[----:B------:R-:W-:-:S04]  /*0200*/  I2FP.F32.S32 R9, UR6 ;  /* 0x0000000600097c45 */ /* 0x000fc80008201400 */
[----:B------:R-:W1:Y:S01]  /*0210*/  MUFU.RCP R0, R9 ;  /* 0x0000000900007308 */ /* 0x000e620000001000 */
[----:B------:R-:W-:Y:S01]  /*0220*/  BSSY.RECONVERGENT B0, `(.L_x_18) ;  /* 0x000000c000007945 */ /* 0x000fe20003800200 */
[----:B-1----:R-:W-:-:S04]  /*0230*/  FFMA R11, -R9, R0, 1 ;  /* 0x3f800000090b7423 */ /* 0x002fc80000000100 */
[----:B------:R-:W-:Y:S02]  /*0240*/  FFMA R11, R0, R11, R0 ;  /* 0x0000000b000b7223 */ /* 0x000fe40000000000 */
[----:B----4-:R-:W1:Y:S02]  /*0250*/  FCHK P0, R2, R9 ;  /* 0x0000000902007302 */ /* 0x010e640000000000 */
[----:B------:R-:W-:-:S04]  /*0260*/  FFMA R8, R2, R11, RZ ;  /* 0x0000000b02087223 */ /* 0x000fc800000000ff */
[----:B------:R-:W-:-:S04]  /*0270*/  FFMA R0, -R9, R8, R2 ;  /* 0x0000000809007223 */ /* 0x000fc80000000102 */
[----:B------:R-:W-:Y:S01]  /*0280*/  FFMA R8, R11, R0, R8 ;  /* 0x000000000b087223 */ /* 0x000fe20000000008 */
[----:B01----:R-:W-:Y:S06]  /*0290*/  @!P0 BRA `(.L_x_19) ;  /* 0x0000000000108947 */ /* 0x003fec0003800000 */
[----:B------:R-:W-:Y:S02]  /*02a0*/  MOV R0, R2 ;  /* 0x0000000200007202 */ /* 0x000fe40000000f00 */
[----:B------:R-:W-:-:S07]  /*02b0*/  MOV R20, 0x2d0 ;  /* 0x000002d000147802 */ /* 0x000fce0000000f00 */
[----:B-----5:R-:W-:Y:S05]  /*02c0*/  CALL.REL.NOINC `($__internal_3_$__cuda_sm3x_div_rn_noftz_f32_slowpath) ;  /* 0x0000002000887944 */ /* 0x020fea0003c00000 */
[----:B------:R-:W-:-:S07]  /*02d0*/  IMAD.MOV.U32 R8, RZ, RZ, R0 ;  /* 0x000000ffff087224 */ /* 0x000fce00078e0000 */
.L_x_19:
[----:B------:R-:W-:Y:S05]  /*02e0*/  BSYNC.RECONVERGENT B0 ;  /* 0x0000000000007941 */ /* 0x000fea0003800200 */
.L_x_18:
[----:B------:R-:W0:Y:S01]  /*02f0*/  MUFU.RCP R0, R9 ;  /* 0x0000000900007308 */ /* 0x000e220000001000 */
[----:B------:R-:W-:Y:S07]  /*0300*/  BSSY.RECONVERGENT B0, `(.L_x_20) ;  /* 0x000000c000007945 */ /* 0x000fee0003800200 */
[----:B------:R-:W1:Y:S01]  /*0310*/  FCHK P0, R3, R9 ;  /* 0x0000000903007302 */ /* 0x000e620000000000 */
[----:B0-----:R-:W-:-:S04]  /*0320*/  FFMA R5, -R9, R0, 1 ;  /* 0x3f80000009057423 */ /* 0x001fc80000000100 */
[----:B------:R-:W-:-:S04]  /*0330*/  FFMA R7, R0, R5, R0 ;  /* 0x0000000500077223 */ /* 0x000fc80000000000 */
[----:B------:R-:W-:-:S04]  /*0340*/  FFMA R16, R3, R7, RZ ;  /* 0x0000000703107223 */ /* 0x000fc800000000ff */
[----:B------:R-:W-:-:S04]  /*0350*/  FFMA R5, -R9, R16, R3 ;  /* 0x0000001009057223 */ /* 0x000fc80000000103 */
[----:B------:R-:W-:Y:S01]  /*0360*/  FFMA R16, R7, R5, R16 ;  /* 0x0000000507107223 */ /* 0x000fe20000000010 */
[----:B-1----:R-:W-:Y:S06]  /*0370*/  @!P0 BRA `(.L_x_21) ;  /* 0x0000000000108947 */ /* 0x002fec0003800000 */
[----:B------:R-:W-:Y:S02]  /*0380*/  MOV R0, R3 ;  /* 0x0000000300007202 */ /* 0x000fe40000000f00 */
[----:B------:R-:W-:-:S07]  /*0390*/  MOV R20, 0x3b0 ;  /* 0x000003b000147802 */ /* 0x000fce0000000f00 */
[----:B-----5:R-:W-:Y:S05]  /*03a0*/  CALL.REL.NOINC `($__internal_3_$__cuda_sm3x_div_rn_noftz_f32_slowpath) ;  /* 0x0000002000507944 */ /* 0x020fea0003c00000 */
[----:B------:R-:W-:-:S07]  /*03b0*/  IMAD.MOV.U32 R16, RZ, RZ, R0 ;  /* 0x000000ffff107224 */ /* 0x000fce00078e0000 */
.L_x_21:
[----:B------:R-:W-:Y:S05]  /*03c0*/  BSYNC.RECONVERGENT B0 ;  /* 0x0000000000007941 */ /* 0x000fea0003800200 */
.L_x_20:
[----:B------:R-:W0:Y:S02]  /*03d0*/  LDCU UR4, c[0x0][0x3a0] ;  /* 0x00007400ff0477ac */ /* 0x000e240008000800 */
[----:B0-----:R-:W-:-:S13]  /*03e0*/  ISETP.LE.AND P0, PT, RZ, UR4, PT ;  /* 0x00000004ff007c0c */ /* 0x001fda000bf03270 */
[----:B------:R-:W-:Y:S05]  /*03f0*/  @!P0 EXIT ;  /* 0x000000000000894d */ /* 0x000fea0003800000 */
[----:B------:R-:W0:Y:S01]  /*0400*/  LDC R0, c[0x0][0x3a4] ;  /* 0x0000e900ff007b82 */ /* 0x000e220000000800 */
[----:B------:R-:W1:Y:S01]  /*0410*/  LDCU UR6, c[0x0][0x3a8] ;  /* 0x00007500ff0677ac */ /* 0x000e620008000800 */
[----:B0-----:R-:W-:-:S04]  /*0420*/  FMUL R0, R0, R0 ;  /* 0x0000000000007220 */ /* 0x001fc80000400000 */
[----:B------:R0:W2:Y:S01]  /*0430*/  MUFU.RSQ R3, R0 ;  /* 0x0000000000037308 */ /* 0x0000a20000001400 */
[----:B------:R-:W-:-:S04]  /*0440*/  IADD3 R2, PT, PT, R0, -0xd000000, RZ ;  /* 0xf300000000027810 */ /* 0x000fc80007ffe0ff */
[----:B------:R-:W-:-:S13]  /*0450*/  ISETP.GT.U32.AND P0, PT, R2, 0x727fffff, PT ;  /* 0x727fffff0200780c */ /* 0x000fda0003f04070 */
[----:B012---:R-:W-:Y:S05]  /*0460*/  @!P0 BRA `(.L_x_22) ;  /* 0x00000000000c8947 */ /* 0x007fea0003800000 */
[----:B------:R-:W-:-:S07]  /*0470*/  MOV R4, 0x490 ;  /* 0x0000049000047802 */ /* 0x000fce0000000f00 */
[----:B-----5:R-:W-:Y:S05]  /*0480*/  CALL.REL.NOINC `($__internal_2_$__cuda_sm20_sqrt_rn_f32_slowpath) ;  /* 0x0000001c00b87944 */ /* 0x020fea0003c00000 */
[----:B------:R-:W-:Y:S05]  /*0490*/  BRA `(.L_x_23) ;  /* 0x0000000000107947 */ /* 0x000fea0003800000 */
.L_x_22:
[----:B------:R-:W-:Y:S01]  /*04a0*/  FMUL.FTZ R5, R0, R3 ;  /* 0x0000000300057220 */ /* 0x000fe20000410000 */
[----:B------:R-:W-:-:S03]  /*04b0*/  FMUL.FTZ R3, R3, 0.5 ;  /* 0x3f00000003037820 */ /* 0x000fc60000410000 */
[----:B------:R-:W-:-:S04]  /*04c0*/  FFMA R0, -R5, R5, R0 ;  /* 0x0000000505007223 */ /* 0x000fc80000000100 */
[----:B------:R-:W-:-:S07]  /*04d0*/  FFMA R10, R0, R3, R5 ;  /* 0x00000003000a7223 */ /* 0x000fce0000000005 */
.L_x_23:
[----:B------:R-:W0:Y:S01]  /*04e0*/  F2F.F64.F32 R10, R10 ;  /* 0x0000000a000a7310 */ /* 0x000e220000201800 */
[----:B------:R-:W-:Y:S01]  /*04f0*/  IMAD.MOV.U32 R2, RZ, RZ, 0x1 ;  /* 0x00000001ff027424 */ /* 0x000fe200078e00ff */
[----:B------:R-:W-:Y:S01]  /*0500*/  UMOV UR4, 0x54411744 ;  /* 0x5441174400047882 */ /* 0x000fe20000000000 */
[----:B------:R-:W-:-:S05]  /*0510*/  UMOV UR5, 0x400921fb ;  /* 0x400921fb00057882 */ /* 0x000fca0000000000 */
[----:B0-----:R-:W0:Y:S02]  /*0520*/  MUFU.RCP64H R3, R11 ;  /* 0x0000000b00037308 */ /* 0x001e240000001800 */
[----:B0-----:R-:W-:-:S08]  /*0530*/  DFMA R4, -R10, R2, 1 ;  /* 0x3ff000000a04742b */ /* 0x001fd00000000102 */
[----:B------:R-:W-:-:S08]  /*0540*/  DFMA R4, R4, R4, R4 ;  /* 0x000000040404722b */ /* 0x000fd00000000004 */
[----:B------:R-:W-:-:S08]  /*0550*/  DFMA R4, R2, R4, R2 ;  /* 0x000000040204722b */ /* 0x000fd00000000002 */
[----:B------:R-:W-:-:S08]  /*0560*/  DFMA R2, -R10, R4, 1 ;  /* 0x3ff000000a02742b */ /* 0x000fd00000000104 */
[----:B------:R-:W-:-:S08]  /*0570*/  DFMA R2, R4, R2, R4 ;  /* 0x000000020402722b */ /* 0x000fd00000000004 */
[----:B------:R-:W-:-:S08]  /*0580*/  DMUL R4, R2, UR4 ;  /* 0x0000000402047c28 */ /* 0x000fd00008000000 */
[----:B------:R-:W-:-:S08]  /*0590*/  DFMA R6, -R10, R4, UR4 ;  /* 0x000000040a067e2b */ /* 0x000fd00008000104 */
[----:B------:R-:W-:-:S10]  /*05a0*/  DFMA R2, R2, R6, R4 ;  /* 0x000000060202722b */ /* 0x000fd40000000004 */
[----:B------:R-:W-:-:S05]  /*05b0*/  FFMA R0, RZ, R11, R3 ;  /* 0x0000000bff007223 */ /* 0x000fca0000000003 */
[----:B------:R-:W-:-:S13]  /*05c0*/  FSETP.GT.AND P0, PT, |R0|, 1.469367938527859385e-39, PT ;  /* 0x001000000000780b */ /* 0x000fda0003f04200 */
[----:B------:R-:W-:Y:S05]  /*05d0*/  @P0 BRA `(.L_x_24) ;  /* 0x0000000000200947 */ /* 0x000fea0003800000 */
[----:B------:R-:W-:Y:S01]  /*05e0*/  MOV R12, R10 ;  /* 0x0000000a000c7202 */ /* 0x000fe20000000f00 */
[----:B------:R-:W-:Y:S01]  /*05f0*/  IMAD.MOV.U32 R13, RZ, RZ, R11 ;  /* 0x000000ffff0d7224 */ /* 0x000fe200078e000b */
[----:B------:R-:W-:Y:S01]  /*0600*/  MOV R9, 0x54411744 ;  /* 0x5441174400097802 */ /* 0x000fe20000000f00 */
[----:B------:R-:W-:Y:S01]  /*0610*/  IMAD.MOV.U32 R20, RZ, RZ, 0x400921fb ;  /* 0x400921fbff147424 */ /* 0x000fe200078e00ff */
[----:B------:R-:W-:-:S07]  /*0620*/  MOV R0, 0x640 ;  /* 0x0000064000007802 */ /* 0x000fce0000000f00 */
[----:B-----5:R-:W-:Y:S05]  /*0630*/  CALL.REL.NOINC `($__internal_1_$__cuda_sm20_div_rn_f64_full) ;  /* 0x0000001400d87944 */ /* 0x020fea0003c00000 */
[----:B------:R-:W-:Y:S01]  /*0640*/  MOV R2, R24 ;  /* 0x0000001800027202 */ /* 0x000fe20000000f00 */
[----:B------:R-:W-:-:S07]  /*0650*/  IMAD.MOV.U32 R3, RZ, RZ, R25 ;  /* 0x000000ffff037224 */ /* 0x000fce00078e0019 */
.L_x_24:
[----:B------:R-:W0:Y:S01]  /*0660*/  LDCU UR4, c[0x0][0x3a4] ;  /* 0x00007480ff0477ac */ /* 0x000e220008000800 */
[----:B------:R-:W-:Y:S01]  /*0670*/  MOV R4, 0x1 ;  /* 0x0000000100047802 */ /* 0x000fe20000000f00 */
[----:B------:R-:W-:Y:S01]  /*0680*/  UMOV UR5, 0x4023bd3c ;  /* 0x4023bd3c00057882 */ /* 0x000fe20000000000 */
[----:B0-----:R-:W0:Y:S01]  /*0690*/  F2F.F64.F32 R10, UR4 ;  /* 0x00000004000a7d10 */ /* 0x001e220008201800 */
[----:B------:R-:W-:-:S07]  /*06a0*/  UMOV UR4, 0xc9b96d35 ;  /* 0xc9b96d3500047882 */ /* 0x000fce0000000000 */
[----:B0-----:R-:W0:Y:S02]  /*06b0*/  MUFU.RCP64H R5, R11 ;  /* 0x0000000b00057308 */ /* 0x001e240000001800 */
[----:B0-----:R-:W-:-:S08]  /*06c0*/  DFMA R6, -R10, R4, 1 ;  /* 0x3ff000000a06742b */ /* 0x001fd00000000104 */
[----:B------:R-:W-:-:S08]  /*06d0*/  DFMA R6, R6, R6, R6 ;  /* 0x000000060606722b */ /* 0x000fd00000000006 */
[----:B------:R-:W-:-:S08]  /*06e0*/  DFMA R6, R4, R6, R4 ;  /* 0x000000060406722b */ /* 0x000fd00000000004 */
[----:B------:R-:W-:-:S08]  /*06f0*/  DFMA R4, -R10, R6, 1 ;  /* 0x3ff000000a04742b */ /* 0x000fd00000000106 */
[----:B------:R-:W-:-:S08]  /*0700*/  DFMA R4, R6, R4, R6 ;  /* 0x000000040604722b */ /* 0x000fd00000000006 */
[----:B------:R-:W-:-:S08]  /*0710*/  DMUL R6, R4, -UR4 ;  /* 0x8000000404067c28 */ /* 0x000fd00008000000 */
[----:B------:R-:W-:-:S08]  /*0720*/  DFMA R12, -R10, R6, -UR4 ;  /* 0x800000040a0c7e2b */ /* 0x000fd00008000106 */
[----:B------:R-:W-:-:S10]  /*0730*/  DFMA R4, R4, R12, R6 ;  /* 0x0000000c0404722b */ /* 0x000fd40000000006 */
[----:B------:R-:W-:-:S05]  /*0740*/  FFMA R0, RZ, R11, R5 ;  /* 0x0000000bff007223 */ /* 0x000fca0000000005 */
[----:B------:R-:W-:-:S13]  /*0750*/  FSETP.GT.AND P0, PT, |R0|, 1.469367938527859385e-39, PT ;  /* 0x001000000000780b */ /* 0x000fda0003f04200 */
[----:B------:R-:W-:Y:S05]  /*0760*/  @P0 BRA `(.L_x_25) ;  /* 0x0000000000200947 */ /* 0x000fea0003800000 */
[----:B------:R-:W-:Y:S01]  /*0770*/  IMAD.MOV.U32 R9, RZ, RZ, -0x364692cb ;  /* 0xc9b96d35ff097424 */ /* 0x000fe200078e00ff */
[----:B------:R-:W-:Y:S01]  /*0780*/  MOV R20, 0xc023bd3c ;  /* 0xc023bd3c00147802 */ /* 0x000fe20000000f00 */
[----:B------:R-:W-:Y:S01]  /*0790*/  IMAD.MOV.U32 R12, RZ, RZ, R10 ;  /* 0x000000ffff0c7224 */ /* 0x000fe200078e000a */
[----:B------:R-:W-:Y:S02]  /*07a0*/  MOV R13, R11 ;  /* 0x0000000b000d7202 */ /* 0x000fe40000000f00 */
[----:B------:R-:W-:-:S07]  /*07b0*/  MOV R0, 0x7d0 ;  /* 0x000007d000007802 */ /* 0x000fce0000000f00 */
[----:B-----5:R-:W-:Y:S05]  /*07c0*/  CALL.REL.NOINC `($__internal_1_$__cuda_sm20_div_rn_f64_full) ;  /* 0x0000001400747944 */ /* 0x020fea0003c00000 */
[----:B------:R-:W-:Y:S01]  /*07d0*/  IMAD.MOV.U32 R4, RZ, RZ, R24 ;  /* 0x000000ffff047224 */ /* 0x000fe200078e0018 */
[----:B------:R-:W-:-:S07]  /*07e0*/  MOV R5, R25 ;  /* 0x0000001900057202 */ /* 0x000fce0000000f00 */
.L_x_25:
[----:B------:R-:W0:Y:S01]  /*07f0*/  MUFU.RCP64H R7, R11 ;  /* 0x0000000b00077308 */ /* 0x000e220000001800 */
[----:B------:R-:W-:Y:S01]  /*0800*/  IMAD.MOV.U32 R6, RZ, RZ, 0x1 ;  /* 0x00000001ff067424 */ /* 0x000fe200078e00ff */
[----:B------:R-:W-:Y:S01]  /*0810*/  UMOV UR4, 0xc9b96d35 ;  /* 0xc9b96d3500047882 */ /* 0x000fe20000000000 */
[----:B------:R-:W-:Y:S01]  /*0820*/  UMOV UR5, 0x4023bd3c ;  /* 0x4023bd3c00057882 */ /* 0x000fe20000000000 */
[----:B------:R-:W1:Y:S03]  /*0830*/  LDCU UR8, c[0x0][0x3a0] ;  /* 0x00007400ff0877ac */ /* 0x000e660008000800 */
[----:B0-----:R-:W-:Y:S01]  /*0840*/  DFMA R12, -R10, R6, 1 ;  /* 0x3ff000000a0c742b */ /* 0x001fe20000000106 */
[----:B-1----:R-:W-:-:S07]  /*0850*/  USHF.L.U32 UR8, UR8, 0x1, URZ ;  /* 0x0000000108087899 */ /* 0x002fce00080006ff */
        /* <DEDUP_REMOVED lines=16> */
[----:B------:R-:W-:Y:S02]  /*0960*/  MOV R6, R24 ;  /* 0x0000001800067202 */ /* 0x000fe40000000f00 */
[----:B------:R-:W-:-:S07]  /*0970*/  MOV R7, R25 ;  /* 0x0000001900077202 */ /* 0x000fce0000000f00 */
.L_x_26:
[----:B------:R-:W0:Y:S01]  /*0980*/  LDCU UR4, c[0x0][0x3a8] ;  /* 0x00007500ff0477ac */ /* 0x000e220008000800 */
[----:B------:R-:W1:Y:S01]  /*0990*/  LDC R17, c[0x0][0x3a0] ;  /* 0x0000e800ff117b82 */ /* 0x000e620000000800 */
[----:B------:R-:W-:Y:S02]  /*09a0*/  UISETP.LT.AND UP0, UPT, URZ, UR8, UPT ;  /* 0x00000008ff00728c */ /* 0x000fe4000bf01270 */
[----:B------:R-:W-:Y:S02]  /*09b0*/  ULEA UR6, UR6, UR8, 0x1 ;  /* 0x0000000806067291 */ /* 0x000fe4000f8e08ff */
[----:B------:R-:W-:Y:S02]  /*09c0*/  USEL UR9, URZ, UR8, !UP0 ;  /* 0x00000008ff097287 */ /* 0x000fe4000c000000 */
[----:B0-----:R-:W-:-:S06]  /*09d0*/  USHF.L.U32 UR5, UR4, 0x1, URZ ;  /* 0x0000000104057899 */ /* 0x001fcc00080006ff */
[----:B------:R-:W-:Y:S02]  /*09e0*/  I2FP.F32.S32 R9, UR5 ;  /* 0x0000000500097c45 */ /* 0x000fe40008201400 */
[----:B-1----:R-:W-:Y:S01]  /*09f0*/  I2FP.F32.U32 R11, R17 ;  /* 0x00000011000b7245 */ /* 0x002fe20000201000 */
[----:B------:R-:W-:Y:S01]  /*0a00*/  VIADD R17, R17, UR4 ;  /* 0x0000000411117c36 */ /* 0x000fe20008000000 */
[----:B------:R-:W-:Y:S01]  /*0a10*/  UMOV UR4, URZ ;  /* 0x000000ff00047c82 */ /* 0x000fe20008000000 */
[-C--:B-----5:R-:W-:Y:S01]  /*0a20*/  FMUL R0, R14, R9.reuse ;  /* 0x000000090e007220 */ /* 0x0a0fe20000400000 */
[----:B------:R-:W-:-:S05]  /*0a30*/  FMUL R10, R15, R9 ;  /* 0x000000090f0a7220 */ /* 0x000fca0000400000 */
[----:B------:R-:W0:Y:S08]  /*0a40*/  FRND.FLOOR R0, R0 ;  /* 0x0000000000007307 */ /* 0x000e300000205000 */
[----:B------:R-:W1:Y:S01]  /*0a50*/  FRND.FLOOR R10, R10 ;  /* 0x0000000a000a7307 */ /* 0x000e620000205000 */
[----:B0-----:R-:W-:Y:S01]  /*0a60*/  FADD R19, R0, -R11 ;  /* 0x8000000b00137221 */ /* 0x001fe20000000000 */
[----:B-1----:R-:W-:-:S07]  /*0a70*/  FADD R18, -R11, R10 ;  /* 0x0000000a0b127221 */ /* 0x002fce0000000100 */
.L_x_46:
[----:B------:R-:W-:Y:S01]  /*0a80*/  I2FP.F32.U32 R0, UR4 ;  /* 0x0000000400007c45 */ /* 0x000fe20008201000 */
[----:B01----:R-:W0:Y:S01]  /*0a90*/  MUFU.RCP R12, R9 ;  /* 0x00000009000c7308 */ /* 0x003e220000001000 */
[----:B------:R-:W-:Y:S01]  /*0aa0*/  UISETP.NE.AND UP0, UPT, UR4, UR9, UPT ;  /* 0x000000090400728c */ /* 0x000fe2000bf05270 */
[----:B------:R-:W-:Y:S01]  /*0ab0*/  BSSY.RECONVERGENT B0, `(.L_x_27) ;  /* 0x000000f000007945 */ /* 0x000fe20003800200 */
[----:B------:R-:W-:Y:S01]  /*0ac0*/  UIADD3 UR4, UPT, UPT, UR4, 0x1, URZ ;  /* 0x0000000104047890 */ /* 0x000fe2000fffe0ff */
[----:B------:R-:W-:-:S06]  /*0ad0*/  FADD R10, R0, R19 ;  /* 0x00000013000a7221 */ /* 0x000fcc0000000000 */
[----:B------:R-:W1:Y:S01]  /*0ae0*/  F2I.TRUNC.NTZ R10, R10 ;  /* 0x0000000a000a7305 */ /* 0x000e62000020f100 */
[----:B0-----:R-:W-:-:S04]  /*0af0*/  FFMA R11, -R9, R12, 1 ;  /* 0x3f800000090b7423 */ /* 0x001fc8000000010c */
[----:B------:R-:W-:Y:S01]  /*0b00*/  FFMA R11, R12, R11, R12 ;  /* 0x0000000b0c0b7223 */ /* 0x000fe2000000000c */
[----:B-1----:R-:W-:-:S04]  /*0b10*/  I2FP.F32.S32 R0, R10 ;  /* 0x0000000a00007245 */ /* 0x002fc80000201400 */
[----:B------:R-:W0:Y:S01]  /*0b20*/  FCHK P0, R0, R9 ;  /* 0x0000000900007302 */ /* 0x000e220000000000 */
[----:B------:R-:W-:-:S04]  /*0b30*/  FFMA R12, R0, R11, RZ ;  /* 0x0000000b000c7223 */ /* 0x000fc800000000ff */
[----:B------:R-:W-:-:S04]  /*0b40*/  FFMA R13, -R9, R12, R0 ;  /* 0x0000000c090d7223 */ /* 0x000fc80000000100 */
[----:B------:R-:W-:Y:S01]  /*0b50*/  FFMA R11, R11, R13, R12 ;  /* 0x0000000d0b0b7223 */ /* 0x000fe2000000000c */
[----:B0-----:R-:W-:Y:S06]  /*0b60*/  @!P0 BRA `(.L_x_28) ;  /* 0x00000000000c8947 */ /* 0x001fec0003800000 */
[----:B------:R-:W-:-:S07]  /*0b70*/  MOV R20, 0xb90 ;  /* 0x00000b9000147802 */ /* 0x000fce0000000f00 */
[----:B------:R-:W-:Y:S05]  /*0b80*/  CALL.REL.NOINC `($__internal_3_$__cuda_sm3x_div_rn_noftz_f32_slowpath) ;  /* 0x0000001800587944 */ /* 0x000fea0003c00000 */
[----:B------:R-:W-:-:S07]  /*0b90*/  MOV R11, R0 ;  /* 0x00000000000b7202 */ /* 0x000fce0000000f00 */
.L_x_28:
[----:B------:R-:W-:Y:S05]  /*0ba0*/  BSYNC.RECONVERGENT B0 ;  /* 0x0000000000007941 */ /* 0x000fea0003800200 */
.L_x_27:
[----:B------:R-:W0:Y:S01]  /*0bb0*/  S2R R0, SR_CTAID.Z ;  /* 0x0000000000007919 */ /* 0x000e220000002700 */
[----:B------:R-:W-:Y:S01]  /*0bc0*/  FADD R11, -R14, R11 ;  /* 0x0000000b0e0b7221 */ /* 0x000fe20000000100 */
[----:B------:R-:W-:Y:S01]  /*0bd0*/  UISETP.GE.AND UP1, UPT, UR8, 0x3, UPT ;  /* 0x000000030800788c */ /* 0x000fe2000bf26270 */
[----:B------:R-:W0:Y:S02]  /*0be0*/  S2R R21, SR_TID.Z ;  /* 0x0000000000157919 */ /* 0x000e240000002300 */
[----:B------:R-:W-:Y:S01]  /*0bf0*/  FMUL R12, R11, R11 ;  /* 0x0000000b0b0c7220 */ /* 0x000fe20000400000 */
[----:B------:R-:W-:-:S05]  /*0c00*/  UMOV UR5, URZ ;  /* 0x000000ff00057c82 */ /* 0x000fca0008000000 */
[----:B------:R-:W1:Y:S01]  /*0c10*/  F2F.F64.F32 R12, R12 ;  /* 0x0000000c000c7310 */ /* 0x000e620000201800 */
[----:B0-----:R-:W-:-:S04]  /*0c20*/  IMAD R0, R0, UR12, R21 ;  /* 0x0000000c00007c24 */ /* 0x001fc8000f8e0215 */
[----:B------:R-:W-:-:S05]  /*0c30*/  IMAD R11, R0, UR6, R17 ;  /* 0x00000006000b7c24 */ /* 0x000fca000f8e0211 */
[----:B------:R-:W-:Y:S01]  /*0c40*/  IADD3 R22, PT, PT, R10, R11, RZ ;  /* 0x0000000b0a167210 */ /* 0x000fe20007ffe0ff */
[----:B-1----:R-:W-:-:S04]  /*0c50*/  DMUL R10, R12, R6 ;  /* 0x000000060c0a7228 */ /* 0x002fc80000000000 */
[----:B------:R-:W-:Y:S01]  /*0c60*/  IMAD R22, R22, UR6, R17 ;  /* 0x0000000616167c24 */ /* 0x000fe2000f8e0211 */
[----:B------:R-:W-:Y:S06]  /*0c70*/  BRA.U !UP1, `(.L_x_29) ;  /* 0x00000009096c7547 */ /* 0x000fec000b800000 */
[----:B------:R-:W0:Y:S01]  /*0c80*/  LDC.64 R12, c[0x0][0x388] ;  /* 0x0000e200ff0c7b82 */ /* 0x000e220000000a00 */
[----:B------:R-:W-:-:S05]  /*0c90*/  UMOV UR5, URZ ;  /* 0x000000ff00057c82 */ /* 0x000fca0008000000 */
.L_x_38:
[----:B------:R-:W-:Y:S01]  /*0ca0*/  I2FP.F32.U32 R21, UR5 ;  /* 0x0000000500157c45 */ /* 0x000fe20008201000 */
[----:B------:R-:W1:Y:S01]  /*0cb0*/  MUFU.RCP R0, R9 ;  /* 0x0000000900007308 */ /* 0x000e620000001000 */
[----:B------:R-:W-:Y:S03]  /*0cc0*/  BSSY.RECONVERGENT B0, `(.L_x_30) ;  /* 0x000000e000007945 */ /* 0x000fe60003800200 */
[----:B------:R-:W-:-:S04]  /*0cd0*/  FADD R21, R21, R18 ;  /* 0x0000001215157221 */ /* 0x000fc80000000000 */
[----:B------:R-:W2:Y:S01]  /*0ce0*/  F2I.TRUNC.NTZ R25, R21 ;  /* 0x0000001500197305 */ /* 0x000ea2000020f100 */
[----:B-1----:R-:W-:-:S04]  /*0cf0*/  FFMA R23, -R9, R0, 1 ;  /* 0x3f80000009177423 */ /* 0x002fc80000000100 */
[----:B------:R-:W-:Y:S01]  /*0d00*/  FFMA R0, R0, R23, R0 ;  /* 0x0000001700007223 */ /* 0x000fe20000000000 */
[----:B--2---:R-:W-:-:S04]  /*0d10*/  I2FP.F32.S32 R24, R25 ;  /* 0x0000001900187245 */ /* 0x004fc80000201400 */
[----:B------:R-:W1:Y:S01]  /*0d20*/  FCHK P0, R24, R9 ;  /* 0x0000000918007302 */ /* 0x000e620000000000 */
[----:B------:R-:W-:-:S04]  /*0d30*/  FFMA R20, R0, R24, RZ ;  /* 0x0000001800147223 */ /* 0x000fc800000000ff */
[----:B------:R-:W-:-:S04]  /*0d40*/  FFMA R23, -R9, R20, R24 ;  /* 0x0000001409177223 */ /* 0x000fc80000000118 */
[----:B------:R-:W-:Y:S01]  /*0d50*/  FFMA R0, R0, R23, R20 ;  /* 0x0000001700007223 */ /* 0x000fe20000000014 */
[----:B-1----:R-:W-:Y:S06]  /*0d60*/  @!P0 BRA `(.L_x_31) ;  /* 0x00000000000c8947 */ /* 0x002fec0003800000 */
[----:B------:R-:W-:Y:S01]  /*0d70*/  IMAD.MOV.U32 R0, RZ, RZ, R24 ;  /* 0x000000ffff007224 */ /* 0x000fe200078e0018 */
[----:B------:R-:W-:-:S07]  /*0d80*/  MOV R20, 0xda0 ;  /* 0x00000da000147802 */ /* 0x000fce0000000f00 */
[----:B0-----:R-:W-:Y:S05]  /*0d90*/  CALL.REL.NOINC `($__internal_3_$__cuda_sm3x_div_rn_noftz_f32_slowpath) ;  /* 0x0000001400d47944 */ /* 0x001fea0003c00000 */
.L_x_31:
[----:B------:R-:W-:Y:S05]  /*0da0*/  BSYNC.RECONVERGENT B0 ;  /* 0x0000000000007941 */ /* 0x000fea0003800200 */
.L_x_30:
[----:B------:R-:W-:Y:S01]  /*0db0*/  FADD R0, -R15, R0 ;  /* 0x000000000f007221 */ /* 0x000fe20000000100 */
[----:B------:R-:W-:-:S03]  /*0dc0*/  IADD3 R29, PT, PT, R22, R25, RZ ;  /* 0x00000019161d7210 */ /* 0x000fc60007ffe0ff */
[----:B------:R-:W-:Y:S01]  /*0dd0*/  FMUL R0, R0, R0 ;  /* 0x0000000000007220 */ /* 0x000fe20000400000 */
[----:B------:R-:W-:Y:S01]  /*0de0*/  UIADD3 UR7, UPT, UPT, UR5, 0x1, URZ ;  /* 0x0000000105077890 */ /* 0x000fe2000fffe0ff */
[----:B0-----:R-:W-:Y:S02]  /*0df0*/  IMAD.WIDE R28, R29, 0x8, R12 ;  /* 0x000000081d1c7825 */ /* 0x001fe400078e020c */
[----:B------:R-:W0:Y:S02]  /*0e00*/  F2F.F64.F32 R20, R0 ;  /* 0x0000000000147310 */ /* 0x000e240000201800 */
[----:B0-----:R-:W-:-:S10]  /*0e10*/  DFMA R20, R20, R4, -R10 ;  /* 0x000000041414722b */ /* 0x001fd4000000080a */
[----:B------:R-:W0:Y:S02]  /*0e20*/  F2F.F32.F64 R20, R20 ;  /* 0x0000001400147310 */ /* 0x000e240000301000 */
[----:B0-----:R-:W-:-:S05]  /*0e30*/  FMUL R23, R20, 1.4426950216293334961 ;  /* 0x3fb8aa3b14177820 */ /* 0x001fca0000400000 */
[----:B------:R-:W-:-:S13]  /*0e40*/  FSETP.GEU.AND P0, PT, R23, -126, PT ;  /* 0xc2fc00001700780b */ /* 0x000fda0003f0e000 */
[----:B------:R-:W-:-:S04]  /*0e50*/  @!P0 FMUL R23, R23, 0.5 ;  /* 0x3f00000017178820 */ /* 0x000fc80000400000 */
[----:B------:R-:W0:Y:S02]  /*0e60*/  MUFU.EX2 R24, R23 ;  /* 0x0000001700187308 */ /* 0x000e240000000800 */
[----:B0-----:R-:W-:-:S06]  /*0e70*/  @!P0 FMUL R24, R24, R24 ;  /* 0x0000001818188220 */ /* 0x001fcc0000400000 */
[----:B------:R-:W0:Y:S01]  /*0e80*/  F2F.F64.F32 R26, R24 ;  /* 0x00000018001a7310 */ /* 0x000e220000201800 */
[----:B------:R-:W-:-:S05]  /*0e90*/  I2FP.F32.U32 R23, UR7 ;  /* 0x0000000700177c45 */ /* 0x000fca0008201000 */
[----:B------:R-:W-:Y:S01]  /*0ea0*/  FADD R23, R23, R18 ;  /* 0x0000001217177221 */ /* 0x000fe20000000000 */
[----:B0-----:R-:W-:-:S03]  /*0eb0*/  DMUL R26, R26, R2 ;  /* 0x000000021a1a7228 */ /* 0x001fc60000000000 */
[----:B------:R-:W0:Y:S08]  /*0ec0*/  F2I.TRUNC.NTZ R25, R23 ;  /* 0x0000001700197305 */ /* 0x000e30000020f100 */
[----:B------:R-:W1:Y:S08]  /*0ed0*/  MUFU.RCP R0, R9 ;  /* 0x0000000900007308 */ /* 0x000e700000001000 */
[----:B------:R-:W2:Y:S01]  /*0ee0*/  F2F.F32.F64 R27, R26 ;  /* 0x0000001a001b7310 */ /* 0x000ea20000301000 */
[----:B0-----:R-:W-:-:S07]  /*0ef0*/  I2FP.F32.S32 R24, R25 ;  /* 0x0000001900187245 */ /* 0x001fce0000201400 */
[----:B------:R-:W0:Y:S01]  /*0f00*/  FCHK P0, R24, R9 ;  /* 0x0000000918007302 */ /* 0x000e220000000000 */
[C---:B--2---:R-:W-:Y:S01]  /*0f10*/  FMUL R21, R27.reuse, R8 ;  /* 0x000000081b157220 */ /* 0x044fe20000400000 */
[----:B------:R-:W-:Y:S01]  /*0f20*/  FMUL R31, R27, R16 ;  /* 0x000000101b1f7220 */ /* 0x000fe20000400000 */
[----:B-1----:R-:W-:Y:S01]  /*0f30*/  FFMA R27, -R9, R0, 1 ;  /* 0x3f800000091b7423 */ /* 0x002fe20000000100 */
[----:B------:R-:W-:Y:S02]  /*0f40*/  BSSY.RECONVERGENT B0, `(.L_x_32) ;  /* 0x000000b000007945 */ /* 0x000fe40003800200 */
[----:B------:R1:W-:Y:S01]  /*0f50*/  REDG.E.ADD.F32.FTZ.RN.STRONG.GPU desc[UR10][R28.64], R21 ;  /* 0x000000151c0079a6 */ /* 0x0003e2000c12f30a */
[----:B------:R-:W-:-:S03]  /*0f60*/  FFMA R0, R0, R27, R0 ;  /* 0x0000001b00007223 */ /* 0x000fc60000000000 */
[----:B------:R2:W-:Y:S01]  /*0f70*/  REDG.E.ADD.F32.FTZ.RN.STRONG.GPU desc[UR10][R28.64+0x4], R31 ;  /* 0x0000041f1c0079a6 */ /* 0x0005e2000c12f30a */
[----:B------:R-:W-:-:S04]  /*0f80*/  FFMA R20, R0, R24, RZ ;  /* 0x0000001800147223 */ /* 0x000fc800000000ff */
[----:B-1----:R-:W-:-:S04]  /*0f90*/  FFMA R21, -R9, R20, R24 ;  /* 0x0000001409157223 */ /* 0x002fc80000000118 */
[----:B------:R-:W-:Y:S01]  /*0fa0*/  FFMA R0, R0, R21, R20 ;  /* 0x0000001500007223 */ /* 0x000fe20000000014 */
[----:B0-2---:R-:W-:Y:S06]  /*0fb0*/  @!P0 BRA `(.L_x_33) ;  /* 0x00000000000c8947 */ /* 0x005fec0003800000 */
[----:B------:R-:W-:Y:S02]  /*0fc0*/  MOV R0, R24 ;  /* 0x0000001800007202 */ /* 0x000fe40000000f00 */
[----:B------:R-:W-:-:S07]  /*0fd0*/  MOV R20, 0xff0 ;  /* 0x00000ff000147802 */ /* 0x000fce0000000f00 */
[----:B------:R-:W-:Y:S05]  /*0fe0*/  CALL.REL.NOINC `($__internal_3_$__cuda_sm3x_div_rn_noftz_f32_slowpath) ;  /* 0x0000001400407944 */ /* 0x000fea0003c00000 */
.L_x_33:
[----:B------:R-:W-:Y:S05]  /*0ff0*/  BSYNC.RECONVERGENT B0 ;  /* 0x0000000000007941 */ /* 0x000fea0003800200 */
.L_x_32:
[----:B------:R-:W-:Y:S01]  /*1000*/  FADD R0, -R15, R0 ;  /* 0x000000000f007221 */ /* 0x000fe20000000100 */
[----:B------:R-:W-:-:S03]  /*1010*/  IMAD.IADD R29, R22, 0x1, R25 ;  /* 0x00000001161d7824 */ /* 0x000fc600078e0219 */
[----:B------:R-:W-:Y:S01]  /*1020*/  FMUL R0, R0, R0 ;  /* 0x0000000000007220 */ /* 0x000fe20000400000 */
[----:B------:R-:W-:Y:S01]  /*1030*/  UIADD3 UR7, UPT, UPT, UR5, 0x2, URZ ;  /* 0x0000000205077890 */ /* 0x000fe2000fffe0ff */
[----:B------:R-:W-:Y:S02]  /*1040*/  IMAD.WIDE R28, R29, 0x8, R12 ;  /* 0x000000081d1c7825 */ /* 0x000fe400078e020c */
        /* <DEDUP_REMOVED lines=31> */
.L_x_35:
[----:B------:R-:W-:Y:S05]  /*1240*/  BSYNC.RECONVERGENT B0 ;  /* 0x0000000000007941 */ /* 0x000fea0003800200 */
.L_x_34:
[----:B------:R-:W-:Y:S01]  /*1250*/  FADD R0, -R15, R0 ;  /* 0x000000000f007221 */ /* 0x000fe20000000100 */
[----:B------:R-:W-:-:S03]  /*1260*/  IADD3 R29, PT, PT, R22, R25, RZ ;  /* 0x00000019161d7210 */ /* 0x000fc60007ffe0ff */
        /* <DEDUP_REMOVED lines=31> */
[----:B------:R-:W-:Y:S01]  /*1460*/  IMAD.MOV.U32 R0, RZ, RZ, R24 ;  /* 0x000000ffff007224 */ /* 0x000fe200078e0018 */
[----:B------:R-:W-:-:S07]  /*1470*/  MOV R20, 0x1490 ;  /* 0x0000149000147802 */ /* 0x000fce0000000f00 */
[----:B------:R-:W-:Y:S05]  /*1480*/  CALL.REL.NOINC `($__internal_3_$__cuda_sm3x_div_rn_noftz_f32_slowpath) ;  /* 0x0000001000187944 */ /* 0x000fea0003c00000 */
.L_x_37:
[----:B------:R-:W-:Y:S05]  /*1490*/  BSYNC.RECONVERGENT B0 ;  /* 0x0000000000007941 */ /* 0x000fea0003800200 */
.L_x_36:
[----:B------:R-:W-:Y:S01]  /*14a0*/  FADD R0, -R15, R0 ;  /* 0x000000000f007221 */ /* 0x000fe20000000100 */
[----:B------:R-:W-:-:S03]  /*14b0*/  IADD3 R25, PT, PT, R22, R25, RZ ;  /* 0x0000001916197210 */ /* 0x000fc60007ffe0ff */
[----:B------:R-:W-:Y:S02]  /*14c0*/  FMUL R0, R0, R0 ;  /* 0x0000000000007220 */ /* 0x000fe40000400000 */
        /* <DEDUP_REMOVED lines=9> */
[----:B------:R-:W0:Y:S02]  /*1560*/  F2F.F64.F32 R26, R28 ;  /* 0x0000001c001a7310 */ /* 0x000e240000201800 */
[----:B0-----:R-:W-:-:S10]  /*1570*/  DMUL R26, R26, R2 ;  /* 0x000000021a1a7228 */ /* 0x001fd40000000000 */
[----:B------:R-:W0:Y:S02]  /*1580*/  F2F.F32.F64 R27, R26 ;  /* 0x0000001a001b7310 */ /* 0x000e240000301000 */
[C---:B0-----:R-:W-:Y:S01]  /*1590*/  FMUL R21, R27.reuse, R8 ;  /* 0x000000081b157220 */ /* 0x041fe20000400000 */
[----:B------:R-:W-:-:S04]  /*15a0*/  FMUL R29, R27, R16 ;  /* 0x000000101b1d7220 */ /* 0x000fc80000400000 */
[----:B------:R1:W-:Y:S04]  /*15b0*/  REDG.E.ADD.F32.FTZ.RN.STRONG.GPU desc[UR10][R24.64], R21 ;  /* 0x00000015180079a6 */ /* 0x0003e8000c12f30a */
[----:B------:R1:W-:Y:S01]  /*15c0*/  REDG.E.ADD.F32.FTZ.RN.STRONG.GPU desc[UR10][R24.64+0x4], R29 ;  /* 0x0000041d180079a6 */ /* 0x0003e2000c12f30a */
[----:B------:R-:W-:Y:S02]  /*15d0*/  UIADD3 UR7, UPT, UPT, UR9, 0x1, URZ ;  /* 0x0000000109077890 */ /* 0x000fe4000fffe0ff */
[----:B------:R-:W-:Y:S02]  /*15e0*/  UIADD3 UR5, UPT, UPT, UR5, 0x4, URZ ;  /* 0x0000000405057890 */ /* 0x000fe4000fffe0ff */
[----:B------:R-:W-:-:S04]  /*15f0*/  ULOP3.LUT UR7, UR7, 0x7ffffffc, URZ, 0xc0, !UPT ;  /* 0x7ffffffc07077892 */ /* 0x000fc8000f8ec0ff */
[----:B------:R-:W-:-:S09]  /*1600*/  UISETP.NE.AND UP1, UPT, UR5, UR7, UPT ;  /* 0x000000070500728c */ /* 0x000fd2000bf25270 */
[----:B-1----:R-:W-:Y:S05]  /*1610*/  BRA.U UP1, `(.L_x_38) ;  /* 0xfffffff501a07547 */ /* 0x002fea000b83ffff */
[----:B------:R-:W-:-:S05]  /*1620*/  UMOV UR5, UR7 ;  /* 0x0000000700057c82 */ /* 0x000fca0008000000 */
.L_x_29:
[----:B------:R-:W-:Y:S01]  /*1630*/  I2FP.F32.U32 R13, UR5 ;  /* 0x00000005000d7c45 */ /* 0x000fe20008201000 */
[----:B------:R-:W0:Y:S01]  /*1640*/  MUFU.RCP R0, R9 ;  /* 0x0000000900007308 */ /* 0x000e220000001000 */
[----:B------:R-:W-:Y:S01]  /*1650*/  UIADD3 UR7, UPT, UPT, UR9, 0x1, URZ ;  /* 0x0000000109077890 */ /* 0x000fe2000fffe0ff */
[----:B------:R-:W-:Y:S02]  /*1660*/  BSSY.RECONVERGENT B0, `(.L_x_39) ;  /* 0x0000010000007945 */ /* 0x000fe40003800200 */
[----:B------:R-:W-:Y:S01]  /*1670*/  FADD R13, R13, R18 ;  /* 0x000000120d0d7221 */ /* 0x000fe20000000000 */
[----:B------:R-:W-:-:S04]  /*1680*/  ULOP3.LUT UR7, UR7, 0x3, URZ, 0xc0, !UPT ;  /* 0x0000000307077892 */ /* 0x000fc8000f8ec0ff */
[----:B------:R-:W-:Y:S01]  /*1690*/  UISETP.NE.AND UP1, UPT, UR7, 0x1, UPT ;  /* 0x000000010700788c */ /* 0x000fe2000bf25270 */
        /* <DEDUP_REMOVED lines=9> */
[----:B------:R-:W-:Y:S02]  /*1730*/  MOV R0, R20 ;  /* 0x0000001400007202 */ /* 0x000fe40000000f00 */
[----:B------:R-:W-:-:S07]  /*1740*/  MOV R20, 0x1760 ;  /* 0x0000176000147802 */ /* 0x000fce0000000f00 */
[----:B------:R-:W-:Y:S05]  /*1750*/  CALL.REL.NOINC `($__internal_3_$__cuda_sm3x_div_rn_noftz_f32_slowpath) ;  /* 0x0000000c00647944 */ /* 0x000fea0003c00000 */
.L_x_40:
[----:B------:R-:W-:Y:S05]  /*1760*/  BSYNC.RECONVERGENT B0 ;  /* 0x0000000000007941 */ /* 0x000fea0003800200 */
.L_x_39:
[----:B------:R-:W-:Y:S01]  /*1770*/  FADD R0, -R15, R0 ;  /* 0x000000000f007221 */ /* 0x000fe20000000100 */
[----:B------:R-:W-:-:S03]  /*1780*/  IMAD.IADD R13, R22, 0x1, R13 ;  /* 0x00000001160d7824 */ /* 0x000fc600078e020d */
[----:B------:R-:W-:-:S04]  /*1790*/  FMUL R0, R0, R0 ;  /* 0x0000000000007220 */ /* 0x000fc80000400000 */
[----:B------:R-:W0:Y:S02]  /*17a0*/  F2F.F64.F32 R20, R0 ;  /* 0x0000000000147310 */ /* 0x000e240000201800 */
[----:B0-----:R-:W-:Y:S01]  /*17b0*/  DFMA R24, R20, R4, -R10 ;  /* 0x000000041418722b */ /* 0x001fe2000000080a */
[----:B------:R-:W0:Y:S09]  /*17c0*/  LDC.64 R20, c[0x0][0x388] ;  /* 0x0000e200ff147b82 */ /* 0x000e320000000a00 */
[----:B------:R-:W1:Y:S02]  /*17d0*/  F2F.F32.F64 R24, R24 ;  /* 0x0000001800187310 */ /* 0x000e640000301000 */
[----:B-1----:R-:W-:Y:S01]  /*17e0*/  FMUL R12, R24, 1.4426950216293334961 ;  /* 0x3fb8aa3b180c7820 */ /* 0x002fe20000400000 */
[----:B0-----:R-:W-:-:S04]  /*17f0*/  IMAD.WIDE R20, R13, 0x8, R20 ;  /* 0x000000080d147825 */ /* 0x001fc800078e0214 */
        /* <DEDUP_REMOVED lines=11> */
[----:B------:R-:W-:Y:S05]  /*18b0*/  BRA.U !UP1, `(.L_x_41) ;  /* 0x0000000509307547 */ /* 0x000fea000b800000 */
[----:B------:R-:W-:Y:S01]  /*18c0*/  UIADD3 UR7, UPT, UPT, UR5, 0x1, URZ ;  /* 0x0000000105077890 */ /* 0x000fe2000fffe0ff */
[----:B------:R-:W1:Y:S01]  /*18d0*/  MUFU.RCP R0, R9 ;  /* 0x0000000900007308 */ /* 0x000e620000001000 */
[----:B------:R-:W-:Y:S04]  /*18e0*/  BSSY.RECONVERGENT B0, `(.L_x_42) ;  /* 0x000000f000007945 */ /* 0x000fe80003800200 */
[----:B0-----:R-:W-:-:S05]  /*18f0*/  I2FP.F32.U32 R13, UR7 ;  /* 0x00000007000d7c45 */ /* 0x001fca0008201000 */
[----:B------:R-:W-:-:S06]  /*1900*/  FADD R13, R13, R18 ;  /* 0x000000120d0d7221 */ /* 0x000fcc0000000000 */
[----:B------:R-:W0:Y:S01]  /*1910*/  F2I.TRUNC.NTZ R13, R13 ;  /* 0x0000000d000d7305 */ /* 0x000e22000020f100 */
[----:B-1----:R-:W-:-:S04]  /*1920*/  FFMA R21, -R9, R0, 1 ;  /* 0x3f80000009157423 */ /* 0x002fc80000000100 */
[----:B------:R-:W-:Y:S01]  /*1930*/  FFMA R0, R0, R21, R0 ;  /* 0x0000001500007223 */ /* 0x000fe20000000000 */
[----:B0-----:R-:W-:-:S04]  /*1940*/  I2FP.F32.S32 R20, R13 ;  /* 0x0000000d00147245 */ /* 0x001fc80000201400 */
        /* <DEDUP_REMOVED lines=8> */
.L_x_43:
[----:B------:R-:W-:Y:S05]  /*19d0*/  BSYNC.RECONVERGENT B0 ;  /* 0x0000000000007941 */ /* 0x000fea0003800200 */
.L_x_42:
[----:B------:R-:W-:Y:S01]  /*19e0*/  FADD R0, -R15, R0 ;  /* 0x000000000f007221 */ /* 0x000fe20000000100 */
[----:B------:R-:W-:-:S03]  /*19f0*/  IADD3 R13, PT, PT, R22, R13, RZ ;  /* 0x0000000d160d7210 */ /* 0x000fc60007ffe0ff */
[----:B------:R-:W-:-:S04]  /*1a00*/  FMUL R0, R0, R0 ;  /* 0x0000000000007220 */ /* 0x000fc80000400000 */
[----:B------:R-:W0:Y:S02]  /*1a10*/  F2F.F64.F32 R20, R0 ;  /* 0x0000000000147310 */ /* 0x000e240000201800 */
[----:B0-----:R-:W-:Y:S01]  /*1a20*/  DFMA R24, R20, R4, -R10 ;  /* 0x000000041418722b */ /* 0x001fe2000000080a */
[----:B------:R-:W0:Y:S09]  /*1a30*/  LDC.64 R20, c[0x0][0x388] ;  /* 0x0000e200ff147b82 */ /* 0x000e320000000a00 */
[----:B------:R-:W1:Y:S02]  /*1a40*/  F2F.F32.F64 R24, R24 ;  /* 0x0000001800187310 */ /* 0x000e640000301000 */
[----:B-1----:R-:W-:Y:S01]  /*1a50*/  FMUL R12, R24, 1.4426950216293334961 ;  /* 0x3fb8aa3b180c7820 */ /* 0x002fe20000400000 */
[----:B------:R-:W-:Y:S01]  /*1a60*/  UIADD3 UR5, UPT, UPT, UR5, 0x2, URZ ;  /* 0x0000000205057890 */ /* 0x000fe2000fffe0ff */
[----:B0-----:R-:W-:-:S03]  /*1a70*/  IMAD.WIDE R20, R13, 0x8, R20 ;  /* 0x000000080d147825 */ /* 0x001fc600078e0214 */
[----:B------:R-:W-:-:S13]  /*1a80*/  FSETP.GEU.AND P0, PT, R12, -126, PT ;  /* 0xc2fc00000c00780b */ /* 0x000fda0003f0e000 */
[----:B------:R-:W-:-:S04]  /*1a90*/  @!P0 FMUL R12, R12, 0.5 ;  /* 0x3f0000000c0c8820 */ /* 0x000fc80000400000 */
[----:B------:R-:W0:Y:S01]  /*1aa0*/  MUFU.EX2 R23, R12 ;  /* 0x0000000c00177308 */ /* 0x000e220000000800 */
[----:B------:R-:W-:Y:S01]  /*1ab0*/  I2FP.F32.U32 R13, UR5 ;  /* 0x00000005000d7c45 */ /* 0x000fe20008201000 */
[----:B0-----:R-:W-:-:S06]  /*1ac0*/  @!P0 FMUL R23, R23, R23 ;  /* 0x0000001717178220 */ /* 0x001fcc0000400000 */
[----:B------:R-:W0:Y:S01]  /*1ad0*/  F2F.F64.F32 R26, R23 ;  /* 0x00000017001a7310 */ /* 0x000e220000201800 */
[----:B------:R-:W-:-:S07]  /*1ae0*/  FADD R13, R13, R18 ;  /* 0x000000120d0d7221 */ /* 0x000fce0000000000 */
[----:B------:R-:W1:Y:S01]  /*1af0*/  F2I.TRUNC.NTZ R13, R13 ;  /* 0x0000000d000d7305 */ /* 0x000e62000020f100 */
[----:B0-----:R-:W-:-:S07]  /*1b00*/  DMUL R26, R26, R2 ;  /* 0x000000021a1a7228 */ /* 0x001fce0000000000 */
[----:B------:R-:W0:Y:S08]  /*1b10*/  MUFU.RCP R0, R9 ;  /* 0x0000000900007308 */ /* 0x000e300000001000 */
[----:B------:R-:W2:Y:S01]  /*1b20*/  F2F.F32.F64 R27, R26 ;  /* 0x0000001a001b7310 */ /* 0x000ea20000301000 */
[----:B-1----:R-:W-:-:S07]  /*1b30*/  I2FP.F32.S32 R24, R13 ;  /* 0x0000000d00187245 */ /* 0x002fce0000201400 */
[----:B------:R-:W1:Y:S01]  /*1b40*/  FCHK P0, R24, R9 ;  /* 0x0000000918007302 */ /* 0x000e620000000000 */
[----:B0-----:R-:W-:-:S04]  /*1b50*/  FFMA R23, -R9, R0, 1 ;  /* 0x3f80000009177423 */ /* 0x001fc80000000100 */
[----:B------:R-:W-:Y:S01]  /*1b60*/  FFMA R0, R0, R23, R0 ;  /* 0x0000001700007223 */ /* 0x000fe20000000000 */
[C---:B--2---:R-:W-:Y:S01]  /*1b70*/  FMUL R25, R27.reuse, R8 ;  /* 0x000000081b197220 */ /* 0x044fe20000400000 */
[----:B------:R-:W-:Y:S02]  /*1b80*/  FMUL R29, R27, R16 ;  /* 0x000000101b1d7220 */ /* 0x000fe40000400000 */
[----:B------:R-:W-:Y:S02]  /*1b90*/  FFMA R12, R0, R24, RZ ;  /* 0x00000018000c7223 */ /* 0x000fe400000000ff */
[----:B------:R-:W-:Y:S01]  /*1ba0*/  REDG.E.ADD.F32.FTZ.RN.STRONG.GPU desc[UR10][R20.64], R25 ;  /* 0x00000019140079a6 */ /* 0x000fe2000c12f30a */
[----:B------:R-:W-:Y:S03]  /*1bb0*/  BSSY.RECONVERGENT B0, `(.L_x_44) ;  /* 0x0000008000007945 */ /* 0x000fe60003800200 */
[----:B------:R0:W-:Y:S02]  /*1bc0*/  REDG.E.ADD.F32.FTZ.RN.STRONG.GPU desc[UR10][R20.64+0x4], R29 ;  /* 0x0000041d140079a6 */ /* 0x0001e4000c12f30a */
[----:B0-----:R-:W-:-:S04]  /*1bd0*/  FFMA R21, -R9, R12, R24 ;  /* 0x0000000c09157223 */ /* 0x001fc80000000118 */
[----:B------:R-:W-:Y:S01]  /*1be0*/  FFMA R0, R0, R21, R12 ;  /* 0x0000001500007223 */ /* 0x000fe2000000000c */
[----:B-1----:R-:W-:Y:S06]  /*1bf0*/  @!P0 BRA `(.L_x_45) ;  /* 0x00000000000c8947 */ /* 0x002fec0003800000 */
[----:B------:R-:W-:Y:S01]  /*1c00*/  IMAD.MOV.U32 R0, RZ, RZ, R24 ;  /* 0x000000ffff007224 */ /* 0x000fe200078e0018 */
[----:B------:R-:W-:-:S07]  /*1c10*/  MOV R20, 0x1c30 ;  /* 0x00001c3000147802 */ /* 0x000fce0000000f00 */
[----:B------:R-:W-:Y:S05]  /*1c20*/  CALL.REL.NOINC `($__internal_3_$__cuda_sm3x_div_rn_noftz_f32_slowpath) ;  /* 0x0000000800307944 */ /* 0x000fea0003c00000 */
.L_x_45:
[----:B------:R-:W-:Y:S05]  /*1c30*/  BSYNC.RECONVERGENT B0 ;  /* 0x0000000000007941 */ /* 0x000fea0003800200 */
.L_x_44:
[----:B------:R-:W-:Y:S01]  /*1c40*/  FADD R0, -R15, R0 ;  /* 0x000000000f007221 */ /* 0x000fe20000000100 */
[----:B------:R-:W0:Y:S01]  /*1c50*/  LDC.64 R24, c[0x0][0x388] ;  /* 0x0000e200ff187b82 */ /* 0x000e220000000a00 */
[----:B------:R-:W-:Y:S02]  /*1c60*/  IADD3 R13, PT, PT, R22, R13, RZ ;  /* 0x0000000d160d7210 */ /* 0x000fe40007ffe0ff */
[----:B------:R-:W-:-:S04]  /*1c70*/  FMUL R0, R0, R0 ;  /* 0x0000000000007220 */ /* 0x000fc80000400000 */
[----:B------:R-:W1:Y:S02]  /*1c80*/  F2F.F64.F32 R20, R0 ;  /* 0x0000000000147310 */ /* 0x000e640000201800 */
[----:B-1----:R-:W-:Y:S01]  /*1c90*/  DFMA R20, R20, R4, -R10 ;  /* 0x000000041414722b */ /* 0x002fe2000000080a */
[----:B0-----:R-:W-:-:S09]  /*1ca0*/  IMAD.WIDE R12, R13, 0x8, R24 ;  /* 0x000000080d0c7825 */ /* 0x001fd200078e0218 */
        /* <DEDUP_REMOVED lines=12> */
[----:B------:R1:W-:Y:S02]  /*1d70*/  REDG.E.ADD.F32.FTZ.RN.STRONG.GPU desc[UR10][R12.64+0x4], R25 ;  /* 0x000004190c0079a6 */ /* 0x0003e4000c12f30a */
.L_x_41:
[----:B------:R-:W-:Y:S05]  /*1d80*/  BRA.U UP0, `(.L_x_46) ;  /* 0xffffffed003c7547 */ /* 0x000fea000b83ffff */
[----:B------:R-:W-:Y:S05]  /*1d90*/  EXIT ;  /* 0x000000000000794d */ /* 0x000fea0003800000 */
        .weak           $__internal_1_$__cuda_sm20_div_rn_f64_full
        .type           $__internal_1_$__cuda_sm20_div_rn_f64_full,@function
        .size           $__internal_1_$__cuda_sm20_div_rn_f64_full,($__internal_2_$__cuda_sm20_sqrt_rn_f32_slowpath - $__internal_1_$__cuda_sm20_div_rn_f64_full)
$__internal_1_$__cuda_sm20_div_rn_f64_full:
[C---:B------:R-:W-:Y:S01]  /*1da0*/  FSETP.GEU.AND P0, PT, |R13|.reuse, 1.469367938527859385e-39, PT ;  /* 0x001000000d00780b */ /* 0x040fe20003f0e200 */
[----:B------:R-:W-:Y:S01]  /*1db0*/  IMAD.MOV.U32 R22, RZ, RZ, 0x1 ;  /* 0x00000001ff167424 */ /* 0x000fe200078e00ff */
[C---:B------:R-:W-:Y:S01]  /*1dc0*/  LOP3.LUT R6, R13.reuse, 0x800fffff, RZ, 0xc0, !PT ;  /* 0x800fffff0d067812 */ /* 0x040fe200078ec0ff */
[----:B------:R-:W-:Y:S01]  /*1dd0*/  IMAD.MOV.U32 R17, RZ, RZ, 0x1ca00000 ;  /* 0x1ca00000ff117424 */ /* 0x000fe200078e00ff */
[----:B------:R-:W-:Y:S02]  /*1de0*/  LOP3.LUT R24, R13, 0x7ff00000, RZ, 0xc0, !PT ;  /* 0x7ff000000d187812 */ /* 0x000fe400078ec0ff */
[----:B------:R-:W-:Y:S02]  /*1df0*/  LOP3.LUT R7, R6, 0x3ff00000, RZ, 0xfc, !PT ;  /* 0x3ff0000006077812 */ /* 0x000fe400078efcff */
[----:B------:R-:W-:-:S05]  /*1e00*/  MOV R6, R12 ;  /* 0x0000000c00067202 */ /* 0x000fca0000000f00 */
[----:B------:R-:W-:-:S06]  /*1e10*/  @!P0 DMUL R6, R12, 8.98846567431157953865e+307 ;  /* 0x7fe000000c068828 */ /* 0x000fcc0000000000 */
[----:B------:R-:W0:Y:S02]  /*1e20*/  MUFU.RCP64H R23, R7 ;  /* 0x0000000700177308 */ /* 0x000e240000001800 */
[----:B0-----:R-:W-:-:S08]  /*1e30*/  DFMA R18, R22, -R6, 1 ;  /* 0x3ff000001612742b */ /* 0x001fd00000000806 */
[----:B------:R-:W-:-:S08]  /*1e40*/  DFMA R18, R18, R18, R18 ;  /* 0x000000121212722b */ /* 0x000fd00000000012 */
[----:B------:R-:W-:Y:S01]  /*1e50*/  DFMA R22, R22, R18, R22 ;  /* 0x000000121616722b */ /* 0x000fe20000000016 */
[----:B------:R-:W-:Y:S02]  /*1e60*/  MOV R19, R20 ;  /* 0x0000001400137202 */ /* 0x000fe40000000f00 */
[----:B------:R-:W-:Y:S02]  /*1e70*/  MOV R18, R9 ;  /* 0x0000000900127202 */ /* 0x000fe40000000f00 */
[----:B------:R-:W-:-:S03]  /*1e80*/  LOP3.LUT R9, R19, 0x7ff00000, RZ, 0xc0, !PT ;  /* 0x7ff0000013097812 */ /* 0x000fc600078ec0ff */
[C---:B------:R-:W-:Y:S01]  /*1e90*/  DFMA R26, R22.reuse, -R6, 1 ;  /* 0x3ff00000161a742b */ /* 0x040fe20000000806 */
[----:B------:R-:W-:Y:S02]  /*1ea0*/  MOV R20, R18 ;  /* 0x0000001200147202 */ /* 0x000fe40000000f00 */
[----:B------:R-:W-:Y:S02]  /*1eb0*/  ISETP.GE.U32.AND P1, PT, R9, R24, PT ;  /* 0x000000180900720c */ /* 0x000fe40003f26070 */
[----:B------:R-:W-:Y:S02]  /*1ec0*/  MOV R31, R9 ;  /* 0x00000009001f7202 */ /* 0x000fe40000000f00 */
[----:B------:R-:W-:Y:S01]  /*1ed0*/  SEL R21, R17, 0x63400000, !P1 ;  /* 0x6340000011157807 */ /* 0x000fe20004800000 */
[----:B------:R-:W-:Y:S01]  /*1ee0*/  DFMA R22, R22, R26, R22 ;  /* 0x0000001a1616722b */ /* 0x000fe20000000016 */
[----:B------:R-:W-:Y:S02]  /*1ef0*/  FSETP.GEU.AND P1, PT, |R19|, 1.469367938527859385e-39, PT ;  /* 0x001000001300780b */ /* 0x000fe40003f2e200 */
[----:B------:R-:W-:-:S11]  /*1f00*/  LOP3.LUT R21, R21, 0x800fffff, R19, 0xf8, !PT ;  /* 0x800fffff15157812 */ /* 0x000fd600078ef813 */
[----:B------:R-:W-:Y:S05]  /*1f10*/  @P1 BRA `(.L_x_47) ;  /* 0x0000000000201947 */ /* 0x000fea0003800000 */
[----:B------:R-:W-:-:S04]  /*1f20*/  LOP3.LUT R26, R13, 0x7ff00000, RZ, 0xc0, !PT ;  /* 0x7ff000000d1a7812 */ /* 0x000fc800078ec0ff */
[----:B------:R-:W-:Y:S01]  /*1f30*/  ISETP.GE.U32.AND P1, PT, R9, R26, PT ;  /* 0x0000001a0900720c */ /* 0x000fe20003f26070 */
[----:B------:R-:W-:-:S03]  /*1f40*/  IMAD.MOV.U32 R26, RZ, RZ, RZ ;  /* 0x000000ffff1a7224 */ /* 0x000fc600078e00ff */
[----:B------:R-:W-:-:S04]  /*1f50*/  SEL R25, R17, 0x63400000, !P1 ;  /* 0x6340000011197807 */ /* 0x000fc80004800000 */
[----:B------:R-:W-:-:S04]  /*1f60*/  LOP3.LUT R25, R25, 0x80000000, R19, 0xf8, !PT ;  /* 0x8000000019197812 */ /* 0x000fc800078ef813 */
[----:B------:R-:W-:-:S06]  /*1f70*/  LOP3.LUT R27, R25, 0x100000, RZ, 0xfc, !PT ;  /* 0x00100000191b7812 */ /* 0x000fcc00078efcff */
[----:B------:R-:W-:-:S10]  /*1f80*/  DFMA R20, R20, 2, -R26 ;  /* 0x400000001414782b */ /* 0x000fd4000000081a */
[----:B------:R-:W-:-:S07]  /*1f90*/  LOP3.LUT R31, R21, 0x7ff00000, RZ, 0xc0, !PT ;  /* 0x7ff00000151f7812 */ /* 0x000fce00078ec0ff */
.L_x_47:
[----:B------:R-:W-:-:S08]  /*1fa0*/  DMUL R26, R22, R20 ;  /* 0x00000014161a7228 */ /* 0x000fd00000000000 */
[----:B------:R-:W-:-:S08]  /*1fb0*/  DFMA R28, R26, -R6, R20 ;  /* 0x800000061a1c722b */ /* 0x000fd00000000014 */
[----:B------:R-:W-:Y:S01]  /*1fc0*/  DFMA R22, R22, R28, R26 ;  /* 0x0000001c1616722b */ /* 0x000fe2000000001a */
[----:B------:R-:W-:Y:S02]  /*1fd0*/  MOV R26, R24 ;  /* 0x00000018001a7202 */ /* 0x000fe40000000f00 */
[----:B------:R-:W-:Y:S02]  /*1fe0*/  @!P0 LOP3.LUT R26, R7, 0x7ff00000, RZ, 0xc0, !PT ;  /* 0x7ff00000071a8812 */ /* 0x000fe400078ec0ff */
[----:B------:R-:W-:-:S03]  /*1ff0*/  IADD3 R24, PT, PT, R31, -0x1, RZ ;  /* 0xffffffff1f187810 */ /* 0x000fc60007ffe0ff */
[----:B------:R-:W-:Y:S01]  /*2000*/  VIADD R25, R26, 0xffffffff ;  /* 0xffffffff1a197836 */ /* 0x000fe20000000000 */
[----:B------:R-:W-:-:S04]  /*2010*/  ISETP.GT.U32.AND P0, PT, R24, 0x7feffffe, PT ;  /* 0x7feffffe1800780c */ /* 0x000fc80003f04070 */
[----:B------:R-:W-:-:S13]  /*2020*/  ISETP.GT.U32.OR P0, PT, R25, 0x7feffffe, P0 ;  /* 0x7feffffe1900780c */ /* 0x000fda0000704470 */
[----:B------:R-:W-:Y:S05]  /*2030*/  @P0 BRA `(.L_x_48) ;  /* 0x00000000006c0947 */ /* 0x000fea0003800000 */
[----:B------:R-:W-:-:S04]  /*2040*/  LOP3.LUT R24, R13, 0x7ff00000, RZ, 0xc0, !PT ;  /* 0x7ff000000d187812 */ /* 0x000fc800078ec0ff */
[CC--:B------:R-:W-:Y:S02]  /*2050*/  VIADDMNMX R18, R9.reuse, -R24.reuse, 0xb9600000, !PT ;  /* 0xb960000009127446 */ /* 0x0c0fe40007800918 */
[----:B------:R-:W-:Y:S02]  /*2060*/  ISETP.GE.U32.AND P0, PT, R9, R24, PT ;  /* 0x000000180900720c */ /* 0x000fe40003f06070 */
[----:B------:R-:W-:Y:S02]  /*2070*/  VIMNMX R18, PT, PT, R18, 0x46a00000, PT ;  /* 0x46a0000012127848 */ /* 0x000fe40003fe0100 */
[----:B------:R-:W-:-:S04]  /*2080*/  SEL R9, R17, 0x63400000, !P0 ;  /* 0x6340000011097807 */ /* 0x000fc80004000000 */
[----:B------:R-:W-:Y:S01]  /*2090*/  IADD3 R9, PT, PT, -R9, R18, RZ ;  /* 0x0000001209097210 */ /* 0x000fe20007ffe1ff */
[----:B------:R-:W-:-:S03]  /*20a0*/  IMAD.MOV.U32 R18, RZ, RZ, RZ ;  /* 0x000000ffff127224 */ /* 0x000fc600078e00ff */
[----:B------:R-:W-:-:S06]  /*20b0*/  IADD3 R19, PT, PT, R9, 0x7fe00000, RZ ;  /* 0x7fe0000009137810 */ /* 0x000fcc0007ffe0ff */
[----:B------:R-:W-:-:S10]  /*20c0*/  DMUL R24, R22, R18 ;  /* 0x0000001216187228 */ /* 0x000fd40000000000 */
[----:B------:R-:W-:-:S13]  /*20d0*/  FSETP.GTU.AND P0, PT, |R25|, 1.469367938527859385e-39, PT ;  /* 0x001000001900780b */ /* 0x000fda0003f0c200 */
[----:B------:R-:W-:Y:S05]  /*20e0*/  @P0 BRA `(.L_x_49) ;  /* 0x0000000000940947 */ /* 0x000fea0003800000 */
[----:B------:R-:W-:Y:S01]  /*20f0*/  DFMA R6, R22, -R6, R20 ;  /* 0x800000061606722b */ /* 0x000fe20000000014 */
[----:B------:R-:W-:-:S09]  /*2100*/  MOV R18, RZ ;  /* 0x000000ff00127202 */ /* 0x000fd20000000f00 */
[C---:B------:R-:W-:Y:S02]  /*2110*/  FSETP.NEU.AND P0, PT, R7.reuse, RZ, PT ;  /* 0x000000ff0700720b */ /* 0x040fe40003f0d000 */
[----:B------:R-:W-:-:S04]  /*2120*/  LOP3.LUT R13, R7, 0x80000000, R13, 0x48, !PT ;  /* 0x80000000070d7812 */ /* 0x000fc800078e480d */
[----:B------:R-:W-:-:S07]  /*2130*/  LOP3.LUT R19, R13, R19, RZ, 0xfc, !PT ;  /* 0x000000130d137212 */ /* 0x000fce00078efcff */
[----:B------:R-:W-:Y:S05]  /*2140*/  @!P0 BRA `(.L_x_49) ;  /* 0x00000000007c8947 */ /* 0x000fea0003800000 */
[----:B------:R-:W-:Y:S01]  /*2150*/  IADD3 R7, PT, PT, -R9, RZ, RZ ;  /* 0x000000ff09077210 */ /* 0x000fe20007ffe1ff */
[----:B------:R-:W-:Y:S01]  /*2160*/  IMAD.MOV.U32 R6, RZ, RZ, RZ ;  /* 0x000000ffff067224 */ /* 0x000fe200078e00ff */
[----:B------:R-:W-:-:S05]  /*2170*/  DMUL.RP R18, R22, R18 ;  /* 0x0000001216127228 */ /* 0x000fca0000008000 */
[----:B------:R-:W-:-:S05]  /*2180*/  DFMA R6, R24, -R6, R22 ;  /* 0x800000061806722b */ /* 0x000fca0000000016 */
[----:B------:R-:W-:Y:S02]  /*2190*/  LOP3.LUT R13, R19, R13, RZ, 0x3c, !PT ;  /* 0x0000000d130d7212 */ /* 0x000fe400078e3cff */
[----:B------:R-:W-:-:S04]  /*21a0*/  IADD3 R6, PT, PT, -R9, -0x43300000, RZ ;  /* 0xbcd0000009067810 */ /* 0x000fc80007ffe1ff */
[----:B------:R-:W-:-:S04]  /*21b0*/  FSETP.NEU.AND P0, PT, |R7|, R6, PT ;  /* 0x000000060700720b */ /* 0x000fc80003f0d200 */
[----:B------:R-:W-:Y:S02]  /*21c0*/  FSEL R24, R18, R24, !P0 ;  /* 0x0000001812187208 */ /* 0x000fe40004000000 */
[----:B------:R-:W-:Y:S01]  /*21d0*/  FSEL R25, R13, R25, !P0 ;  /* 0x000000190d197208 */ /* 0x000fe20004000000 */
[----:B------:R-:W-:Y:S06]  /*21e0*/  BRA `(.L_x_49) ;  /* 0x0000000000547947 */ /* 0x000fec0003800000 */
.L_x_48:
[----:B------:R-:W-:-:S14]  /*21f0*/  DSETP.NAN.AND P0, PT, R18, R18, PT ;  /* 0x000000121200722a */ /* 0x000fdc0003f08000 */
[----:B------:R-:W-:Y:S05]  /*2200*/  @P0 BRA `(.L_x_50) ;  /* 0x0000000000440947 */ /* 0x000fea0003800000 */
[----:B------:R-:W-:-:S14]  /*2210*/  DSETP.NAN.AND P0, PT, R12, R12, PT ;  /* 0x0000000c0c00722a */ /* 0x000fdc0003f08000 */
[----:B------:R-:W-:Y:S05]  /*2220*/  @P0 BRA `(.L_x_51) ;  /* 0x0000000000300947 */ /* 0x000fea0003800000 */
[----:B------:R-:W-:Y:S02]  /*2230*/  ISETP.NE.AND P0, PT, R31, R26, PT ;  /* 0x0000001a1f00720c */ /* 0x000fe40003f05270 */
[----:B------:R-:W-:Y:S02]  /*2240*/  MOV R24, 0x0 ;  /* 0x0000000000187802 */ /* 0x000fe40000000f00 */
[----:B------:R-:W-:-:S09]  /*2250*/  MOV R25, 0xfff80000 ;  /* 0xfff8000000197802 */ /* 0x000fd20000000f00 */
[----:B------:R-:W-:Y:S05]  /*2260*/  @!P0 BRA `(.L_x_49) ;  /* 0x0000000000348947 */ /* 0x000fea0003800000 */
[----:B------:R-:W-:Y:S02]  /*2270*/  ISETP.NE.AND P0, PT, R31, 0x7ff00000, PT ;  /* 0x7ff000001f00780c */ /* 0x000fe40003f05270 */
[----:B------:R-:W-:Y:S02]  /*2280*/  LOP3.LUT R25, R19, 0x80000000, R13, 0x48, !PT ;  /* 0x8000000013197812 */ /* 0x000fe400078e480d */
[----:B------:R-:W-:-:S13]  /*2290*/  ISETP.EQ.OR P0, PT, R26, RZ, !P0 ;  /* 0x000000ff1a00720c */ /* 0x000fda0004702670 */
[----:B------:R-:W-:Y:S01]  /*22a0*/  @P0 LOP3.LUT R6, R25, 0x7ff00000, RZ, 0xfc, !PT ;  /* 0x7ff0000019060812 */ /* 0x000fe200078efcff */
[----:B------:R-:W-:Y:S01]  /*22b0*/  @!P0 IMAD.MOV.U32 R24, RZ, RZ, RZ ;  /* 0x000000ffff188224 */ /* 0x000fe200078e00ff */
[----:B------:R-:W-:Y:S02]  /*22c0*/  @P0 MOV R24, RZ ;  /* 0x000000ff00180202 */ /* 0x000fe40000000f00 */
[----:B------:R-:W-:Y:S01]  /*22d0*/  @P0 MOV R25, R6 ;  /* 0x0000000600190202 */ /* 0x000fe20000000f00 */
[----:B------:R-:W-:Y:S06]  /*22e0*/  BRA `(.L_x_49) ;  /* 0x0000000000147947 */ /* 0x000fec0003800000 */
.L_x_51:
[----:B------:R-:W-:Y:S01]  /*22f0*/  LOP3.LUT R25, R13, 0x80000, RZ, 0xfc, !PT ;  /* 0x000800000d197812 */ /* 0x000fe200078efcff */
[----:B------:R-:W-:Y:S01]  /*2300*/  IMAD.MOV.U32 R24, RZ, RZ, R12 ;  /* 0x000000ffff187224 */ /* 0x000fe200078e000c */
[----:B------:R-:W-:Y:S06]  /*2310*/  BRA `(.L_x_49) ;  /* 0x0000000000087947 */ /* 0x000fec0003800000 */
.L_x_50:
[----:B------:R-:W-:Y:S02]  /*2320*/  LOP3.LUT R25, R19, 0x80000, RZ, 0xfc, !PT ;  /* 0x0008000013197812 */ /* 0x000fe400078efcff */
[----:B------:R-:W-:-:S07]  /*2330*/  MOV R24, R18 ;  /* 0x0000001200187202 */ /* 0x000fce0000000f00 */
.L_x_49:
[----:B------:R-:W-:Y:S01]  /*2340*/  MOV R6, R0 ;  /* 0x0000000000067202 */ /* 0x000fe20000000f00 */
[----:B------:R-:W-:-:S04]  /*2350*/  IMAD.MOV.U32 R7, RZ, RZ, 0x0 ;  /* 0x00000000ff077424 */ /* 0x000fc800078e00ff */
[----:B------:R-:W-:Y:S05]  /*2360*/  RET.REL.NODEC R6 `(_Z6gatherP6float2S0_PfS1_ifiii) ;  /* 0xffffffdc06247950 */ /* 0x000fea0003c3ffff */
        .weak           $__internal_2_$__cuda_sm20_sqrt_rn_f32_slowpath
        .type           $__internal_2_$__cuda_sm20_sqrt_rn_f32_slowpath,@function
        .size           $__internal_2_$__cuda_sm20_sqrt_rn_f32_slowpath,($__internal_3_$__cuda_sm3x_div_rn_noftz_f32_slowpath - $__internal_2_$__cuda_sm20_sqrt_rn_f32_slowpath)
$__internal_2_$__cuda_sm20_sqrt_rn_f32_slowpath:
[----:B------:R-:W-:-:S13]  /*2370*/  LOP3.LUT P0, RZ, R0, 0x7fffffff, RZ, 0xc0, !PT ;  /* 0x7fffffff00ff7812 */ /* 0x000fda000780c0ff */
[----:B------:R-:W-:Y:S01]  /*2380*/  @!P0 MOV R2, R0 ;  /* 0x0000000000028202 */ /* 0x000fe20000000f00 */
[----:B------:R-:W-:Y:S06]  /*2390*/  @!P0 BRA `(.L_x_52) ;  /* 0x0000000000448947 */ /* 0x000fec0003800000 */
[----:B------:R-:W-:-:S13]  /*23a0*/  FSETP.GEU.FTZ.AND P0, PT, R0, RZ, PT ;  /* 0x000000ff0000720b */ /* 0x000fda0003f1e000 */
[----:B------:R-:W-:Y:S01]  /*23b0*/  @!P0 MOV R2, 0x7fffffff ;  /* 0x7fffffff00028802 */ /* 0x000fe20000000f00 */
[----:B------:R-:W-:Y:S06]  /*23c0*/  @!P0 BRA `(.L_x_52) ;  /* 0x0000000000388947 */ /* 0x000fec0003800000 */
[----:B------:R-:W-:-:S13]  /*23d0*/  FSETP.GTU.FTZ.AND P0, PT, |R0|, +INF , PT ;  /* 0x7f8000000000780b */ /* 0x000fda0003f1c200 */
[----:B------:R-:W-:Y:S01]  /*23e0*/  @P0 FADD.FTZ R2, R0, 1 ;  /* 0x3f80000000020421 */ /* 0x000fe20000010000 */
[----:B------:R-:W-:Y:S06]  /*23f0*/  @P0 BRA `(.L_x_52) ;  /* 0x00000000002c0947 */ /* 0x000fec0003800000 */
[----:B------:R-:W-:-:S13]  /*2400*/  FSETP.NEU.FTZ.AND P0, PT, |R0|, +INF , PT ;  /* 0x7f8000000000780b */ /* 0x000fda0003f1d200 */
[----:B------:R-:W-:Y:S01]  /*2410*/  @!P0 IMAD.MOV.U32 R2, RZ, RZ, R0 ;  /* 0x000000ffff028224 */ /* 0x000fe200078e0000 */
[----:B------:R-:W-:Y:S06]  /*2420*/  @!P0 BRA `(.L_x_52) ;  /* 0x0000000000208947 */ /* 0x000fec0003800000 */
[----:B------:R-:W-:-:S04]  /*2430*/  FFMA R0, R0, 1.84467440737095516160e+19, RZ ;  /* 0x5f80000000007823 */ /* 0x000fc800000000ff */
[----:B------:R-:W0:Y:S02]  /*2440*/  MUFU.RSQ R3, R0 ;  /* 0x0000000000037308 */ /* 0x000e240000001400 */
[----:B0-----:R-:W-:Y:S01]  /*2450*/  FMUL.FTZ R5, R0, R3 ;  /* 0x0000000300057220 */ /* 0x001fe20000410000 */
[----:B------:R-:W-:-:S03]  /*2460*/  FMUL.FTZ R3, R3, 0.5 ;  /* 0x3f00000003037820 */ /* 0x000fc60000410000 */
[----:B------:R-:W-:-:S04]  /*2470*/  FADD.FTZ R2, -R5, -RZ ;  /* 0x800000ff05027221 */ /* 0x000fc80000010100 */
[----:B------:R-:W-:-:S04]  /*2480*/  FFMA R2, R5, R2, R0 ;  /* 0x0000000205027223 */ /* 0x000fc80000000000 */
[----:B------:R-:W-:-:S04]  /*2490*/  FFMA R2, R2, R3, R5 ;  /* 0x0000000302027223 */ /* 0x000fc80000000005 */
[----:B------:R-:W-:-:S07]  /*24a0*/  FMUL.FTZ R2, R2, 2.3283064365386962891e-10 ;  /* 0x2f80000002027820 */ /* 0x000fce0000410000 */
.L_x_52:
[----:B------:R-:W-:Y:S01]  /*24b0*/  MOV R10, R2 ;  /* 0x00000002000a7202 */ /* 0x000fe20000000f00 */
[----:B------:R-:W-:Y:S01]  /*24c0*/  IMAD.MOV.U32 R3, RZ, RZ, 0x0 ;  /* 0x00000000ff037424 */ /* 0x000fe200078e00ff */
[----:B------:R-:W-:-:S04]  /*24d0*/  MOV R2, R4 ;  /* 0x0000000400027202 */ /* 0x000fc80000000f00 */
[----:B------:R-:W-:Y:S05]  /*24e0*/  RET.REL.NODEC R2 `(_Z6gatherP6float2S0_PfS1_ifiii) ;  /* 0xffffffd802c47950 */ /* 0x000fea0003c3ffff */
        .weak           $__internal_3_$__cuda_sm3x_div_rn_noftz_f32_slowpath
        .type           $__internal_3_$__cuda_sm3x_div_rn_noftz_f32_slowpath,@function
        .size           $__internal_3_$__cuda_sm3x_div_rn_noftz_f32_slowpath,(.L_x_107 - $__internal_3_$__cuda_sm3x_div_rn_noftz_f32_slowpath)
$__internal_3_$__cuda_sm3x_div_rn_noftz_f32_slowpath:
[--C-:B------:R-:W-:Y:S01]  /*24f0*/  SHF.R.U32.HI R23, RZ, 0x17, R9.reuse ;  /* 0x00000017ff177819 */ /* 0x100fe20000011609 */
[----:B------:R-:W-:Y:S01]  /*2500*/  BSSY.RECONVERGENT B1, `(.L_x_53) ;  /* 0x0000063000017945 */ /* 0x000fe20003800200 */
[----:B------:R-:W-:Y:S01]  /*2510*/  SHF.R.U32.HI R24, RZ, 0x17, R0 ;  /* 0x00000017ff187819 */ /* 0x000fe20000011600 */
[----:B------:R-:W-:Y:S01]  /*2520*/  IMAD.MOV.U32 R27, RZ, RZ, R9 ;  /* 0x000000ffff1b7224 */ /* 0x000fe200078e0009 */
[----:B------:R-:W-:Y:S02]  /*2530*/  LOP3.LUT R23, R23, 0xff, RZ, 0xc0, !PT ;  /* 0x000000ff17177812 */ /* 0x000fe400078ec0ff */
[----:B------:R-:W-:Y:S02]  /*2540*/  LOP3.LUT R24, R24, 0xff, RZ, 0xc0, !PT ;  /* 0x000000ff18187812 */ /* 0x000fe400078ec0ff */
[----:B------:R-:W-:Y:S02]  /*2550*/  IADD3 R26, PT, PT, R23, -0x1, RZ ;  /* 0xffffffff171a7810 */ /* 0x000fe40007ffe0ff */
[----:B------:R-:W-:-:S02]  /*2560*/  IADD3 R28, PT, PT, R24, -0x1, RZ ;  /* 0xffffffff181c7810 */ /* 0x000fc40007ffe0ff */
[----:B------:R-:W-:-:S04]  /*2570*/  ISETP.GT.U32.AND P0, PT, R26, 0xfd, PT ;  /* 0x000000fd1a00780c */ /* 0x000fc80003f04070 */
[----:B------:R-:W-:-:S13]  /*2580*/  ISETP.GT.U32.OR P0, PT, R28, 0xfd, P0 ;  /* 0x000000fd1c00780c */ /* 0x000fda0000704470 */
[----:B------:R-:W-:Y:S01]  /*2590*/  @!P0 MOV R21, RZ ;  /* 0x000000ff00158202 */ /* 0x000fe20000000f00 */
        /* <DEDUP_REMOVED lines=19> */
[----:B------:R-:W-:Y:S01]  /*26d0*/  @P0 MOV R21, RZ ;  /* 0x000000ff00150202 */ /* 0x000fe20000000f00 */
[----:B------:R-:W-:Y:S02]  /*26e0*/  @!P0 IMAD.MOV.U32 R21, RZ, RZ, -0x40 ;  /* 0xffffffc0ff158424 */ /* 0x000fe400078e00ff */
[----:B------:R-:W-:Y:S01]  /*26f0*/  @!P0 FFMA R0, R0, 1.84467440737095516160e+19, RZ ;  /* 0x5f80000000008823 */ /* 0x000fe200000000ff */
[----:B------:R-:W-:Y:S02]  /*2700*/  @!P1 FFMA R27, R9, 1.84467440737095516160e+19, RZ ;  /* 0x5f800000091b9823 */ /* 0x000fe400000000ff */
[----:B------:R-:W-:-:S07]  /*2710*/  @!P1 IADD3 R21, PT, PT, R21, 0x40, RZ ;  /* 0x0000004015159810 */ /* 0x000fce0007ffe0ff */
.L_x_54:
[----:B------:R-:W-:Y:S01]  /*2720*/  LEA R26, R23, 0xc0800000, 0x17 ;  /* 0xc0800000171a7811 */ /* 0x000fe200078eb8ff */
[----:B------:R-:W-:Y:S01]  /*2730*/  VIADD R24, R24, 0xffffff81 ;  /* 0xffffff8118187836 */ /* 0x000fe20000000000 */
[----:B------:R-:W-:Y:S02]  /*2740*/  BSSY.RECONVERGENT B2, `(.L_x_59) ;  /* 0x0000035000027945 */ /* 0x000fe40003800200 */
[----:B------:R-:W-:Y:S01]  /*2750*/  IADD3 R28, PT, PT, -R26, R27, RZ ;  /* 0x0000001b1a1c7210 */ /* 0x000fe20007ffe1ff */
[C---:B------:R-:W-:Y:S01]  /*2760*/  IMAD R0, R24.reuse, -0x800000, R0 ;  /* 0xff80000018007824 */ /* 0x040fe200078e0200 */
[----:B------:R-:W-:Y:S02]  /*2770*/  IADD3 R24, PT, PT, R24, 0x7f, -R23 ;  /* 0x0000007f18187810 */ /* 0x000fe40007ffe817 */
[----:B------:R-:W0:Y:S01]  /*2780*/  MUFU.RCP R26, R28 ;  /* 0x0000001c001a7308 */ /* 0x000e220000001000 */
[----:B------:R-:W-:Y:S01]  /*2790*/  FADD.FTZ R27, -R28, -RZ ;  /* 0x800000ff1c1b7221 */ /* 0x000fe20000010100 */
[----:B------:R-:W-:-:S03]  /*27a0*/  IADD3 R21, PT, PT, R24, R21, RZ ;  /* 0x0000001518157210 */ /* 0x000fc60007ffe0ff */
[----:B0-----:R-:W-:-:S04]  /*27b0*/  FFMA R23, R26, R27, 1 ;  /* 0x3f8000001a177423 */ /* 0x001fc8000000001b */
[----:B------:R-:W-:-:S04]  /*27c0*/  FFMA R23, R26, R23, R26 ;  /* 0x000000171a177223 */ /* 0x000fc8000000001a */
[----:B------:R-:W-:-:S04]  /*27d0*/  FFMA R24, R0, R23, RZ ;  /* 0x0000001700187223 */ /* 0x000fc800000000ff */
[----:B------:R-:W-:-:S04]  /*27e0*/  FFMA R26, R27, R24, R0 ;  /* 0x000000181b1a7223 */ /* 0x000fc80000000000 */
[----:B------:R-:W-:-:S04]  /*27f0*/  FFMA R24, R23, R26, R24 ;  /* 0x0000001a17187223 */ /* 0x000fc80000000018 */
[----:B------:R-:W-:-:S04]  /*2800*/  FFMA R27, R27, R24, R0 ;  /* 0x000000181b1b7223 */ /* 0x000fc80000000000 */
[----:B------:R-:W-:-:S05]  /*2810*/  FFMA R0, R23, R27, R24 ;  /* 0x0000001b17007223 */ /* 0x000fca0000000018 */
[----:B------:R-:W-:-:S04]  /*2820*/  SHF.R.U32.HI R26, RZ, 0x17, R0 ;  /* 0x00000017ff1a7819 */ /* 0x000fc80000011600 */
[----:B------:R-:W-:-:S04]  /*2830*/  LOP3.LUT R26, R26, 0xff, RZ, 0xc0, !PT ;  /* 0x000000ff1a1a7812 */ /* 0x000fc800078ec0ff */
[----:B------:R-:W-:-:S05]  /*2840*/  IADD3 R26, PT, PT, R26, R21, RZ ;  /* 0x000000151a1a7210 */ /* 0x000fca0007ffe0ff */
        /* <DEDUP_REMOVED lines=10> */
[CCC-:B------:R-:W-:Y:S01]  /*28f0*/  FFMA.RP R28, R23.reuse, R27.reuse, R24.reuse ;  /* 0x0000001b171c7223 */ /* 0x1c0fe20000008018 */
[CCC-:B------:R-:W-:Y:S01]  /*2900*/  FFMA.RM R21, R23.reuse, R27.reuse, R24.reuse ;  /* 0x0000001b17157223 */ /* 0x1c0fe20000004018 */
[----:B------:R-:W-:Y:S01]  /*2910*/  FFMA.RZ R23, R23, R27, R24 ;  /* 0x0000001b17177223 */ /* 0x000fe2000000c018 */
[C---:B------:R-:W-:Y:S02]  /*2920*/  IADD3 R24, PT, PT, R26.reuse, 0x20, RZ ;  /* 0x000000201a187810 */ /* 0x040fe40007ffe0ff */
[C---:B------:R-:W-:Y:S02]  /*2930*/  ISETP.NE.AND P2, PT, R26.reuse, RZ, PT ;  /* 0x000000ff1a00720c */ /* 0x040fe40003f45270 */
[----:B------:R-:W-:Y:S02]  /*2940*/  LOP3.LUT R23, R23, 0x7fffff, RZ, 0xc0, !PT ;  /* 0x007fffff17177812 */ /* 0x000fe400078ec0ff */
[----:B------:R-:W-:Y:S02]  /*2950*/  ISETP.NE.AND P1, PT, R26, RZ, PT ;  /* 0x000000ff1a00720c */ /* 0x000fe40003f25270 */
[----:B------:R-:W-:-:S02]  /*2960*/  LOP3.LUT R23, R23, 0x800000, RZ, 0xfc, !PT ;  /* 0x0080000017177812 */ /* 0x000fc400078efcff */
[----:B------:R-:W-:Y:S02]  /*2970*/  IADD3 R26, PT, PT, -R26, RZ, RZ ;  /* 0x000000ff1a1a7210 */ /* 0x000fe40007ffe1ff */
[----:B------:R-:W-:Y:S02]  /*2980*/  SHF.L.U32 R24, R23, R24, RZ ;  /* 0x0000001817187219 */ /* 0x000fe400000006ff */
[----:B------:R-:W-:Y:S02]  /*2990*/  FSETP.NEU.FTZ.AND P0, PT, R28, R21, PT ;  /* 0x000000151c00720b */ /* 0x000fe40003f1d000 */
[----:B------:R-:W-:Y:S02]  /*29a0*/  SEL R26, R26, RZ, P2 ;  /* 0x000000ff1a1a7207 */ /* 0x000fe40001000000 */
[----:B------:R-:W-:Y:S02]  /*29b0*/  ISETP.NE.AND P1, PT, R24, RZ, P1 ;  /* 0x000000ff1800720c */ /* 0x000fe40000f25270 */
[----:B------:R-:W-:-:S02]  /*29c0*/  SHF.R.U32.HI R26, RZ, R26, R23 ;  /* 0x0000001aff1a7219 */ /* 0x000fc40000011617 */
[----:B------:R-:W-:Y:S02]  /*29d0*/  PLOP3.LUT P0, PT, P0, P1, PT, 0xf8, 0x8f ;  /* 0x00000000008f781c */ /* 0x000fe40000703f70 */
[----:B------:R-:W-:Y:S02]  /*29e0*/  SHF.R.U32.HI R24, RZ, 0x1, R26 ;  /* 0x00000001ff187819 */ /* 0x000fe4000001161a */
[----:B------:R-:W-:-:S04]  /*29f0*/  SEL R21, RZ, 0x1, !P0 ;  /* 0x00000001ff157807 */ /* 0x000fc80004000000 */
[----:B------:R-:W-:-:S04]  /*2a00*/  LOP3.LUT R21, R21, 0x1, R24, 0xf8, !PT ;  /* 0x0000000115157812 */ /* 0x000fc800078ef818 */
[----:B------:R-:W-:-:S05]  /*2a10*/  LOP3.LUT R21, R21, R26, RZ, 0xc0, !PT ;  /* 0x0000001a15157212 */ /* 0x000fca00078ec0ff */
[----:B------:R-:W-:-:S05]  /*2a20*/  IMAD.IADD R21, R24, 0x1, R21 ;  /* 0x0000000118157824 */ /* 0x000fca00078e0215 */
[----:B------:R-:W-:Y:S01]  /*2a30*/  LOP3.LUT R0, R21, R0, RZ, 0xfc, !PT ;  /* 0x0000000015007212 */ /* 0x000fe200078efcff */
[----:B------:R-:W-:Y:S06]  /*2a40*/  BRA `(.L_x_62) ;  /* 0x0000000000107947 */ /* 0x000fec0003800000 */
.L_x_61:
[----:B------:R-:W-:-:S04]  /*2a50*/  LOP3.LUT R0, R0, 0x80000000, RZ, 0xc0, !PT ;  /* 0x8000000000007812 */ /* 0x000fc800078ec0ff */
[----:B------:R-:W-:Y:S01]  /*2a60*/  LOP3.LUT R0, R0, 0x7f800000, RZ, 0xfc, !PT ;  /* 0x7f80000000007812 */ /* 0x000fe200078efcff */
[----:B------:R-:W-:Y:S06]  /*2a70*/  BRA `(.L_x_62) ;  /* 0x0000000000047947 */ /* 0x000fec0003800000 */
.L_x_60:
[----:B------:R-:W-:-:S07]  /*2a80*/  LEA R0, R21, R0, 0x17 ;  /* 0x0000000015007211 */ /* 0x000fce00078eb8ff */
.L_x_62:
[----:B------:R-:W-:Y:S05]  /*2a90*/  BSYNC.RECONVERGENT B2 ;  /* 0x0000000000027941 */ /* 0x000fea0003800200 */
.L_x_59:
[----:B------:R-:W-:Y:S05]  /*2aa0*/  BRA `(.L_x_63) ;  /* 0x0000000000207947 */ /* 0x000fea0003800000 */
.L_x_58:
[----:B------:R-:W-:-:S04]  /*2ab0*/  LOP3.LUT R0, R27, 0x80000000, R0, 0x48, !PT ;  /* 0x800000001b007812 */ /* 0x000fc800078e4800 */
[----:B------:R-:W-:Y:S01]  /*2ac0*/  LOP3.LUT R0, R0, 0x7f800000, RZ, 0xfc, !PT ;  /* 0x7f80000000007812 */ /* 0x000fe200078efcff */
[----:B------:R-:W-:Y:S06]  /*2ad0*/  BRA `(.L_x_63) ;  /* 0x0000000000147947 */ /* 0x000fec0003800000 */
.L_x_57:
[----:B------:R-:W-:Y:S01]  /*2ae0*/  LOP3.LUT R0, R27, 0x80000000, R0, 0x48, !PT ;  /* 0x800000001b007812 */ /* 0x000fe200078e4800 */
[----:B------:R-:W-:Y:S06]  /*2af0*/  BRA `(.L_x_63) ;  /* 0x00000000000c7947 */ /* 0x000fec0003800000 */
.L_x_56:
[----:B------:R-:W0:Y:S01]  /*2b00*/  MUFU.RSQ R0, -QNAN ;  /* 0xffc0000000007908 */ /* 0x000e220000001400 */
[----:B------:R-:W-:Y:S05]  /*2b10*/  BRA `(.L_x_63) ;  /* 0x0000000000047947 */ /* 0x000fea0003800000 */
.L_x_55:
[----:B------:R-:W-:-:S07]  /*2b20*/  FADD.FTZ R0, R0, R9 ;  /* 0x0000000900007221 */ /* 0x000fce0000010000 */
.L_x_63:
[----:B------:R-:W-:Y:S05]  /*2b30*/  BSYNC.RECONVERGENT B1 ;  /* 0x0000000000017941 */ /* 0x000fea0003800200 */
.L_x_53:
[----:B------:R-:W-:-:S04]  /*2b40*/  HFMA2 R21, -RZ, RZ, 0, 0 ;  /* 0x00000000ff157431 */ /* 0x000fc800000001ff */
[----:B0-----:R-:W-:Y:S05]  /*2b50*/  RET.REL.NODEC R20 `(_Z6gatherP6float2S0_PfS1_ifiii) ;  /* 0xffffffd414287950 */ /* 0x001fea0003c3ffff */
.L_x_64:
        /* <DEDUP_REMOVED lines=10> */
.L_x_107:


//--------------------- .text._Z4wrapP6float2iii  --------------------------
	.section	.text._Z4wrapP6float2iii,"ax",@progbits
	.align	128
        .global         _Z4wrapP6float2iii
        .type           _Z4wrapP6float2iii,@function
        .size           _Z4wrapP6float2iii,(.L_x_114 - _Z4wrapP6float2iii)
        .other          _Z4wrapP6float2iii,@"STO_CUDA_ENTRY STV_DEFAULT"
_Z4wrapP6float2iii:
.text._Z4wrapP6float2iii:
[----:B------:R-:W-:Y:S01]  /*0000*/  LDC R1, c[0x0][0x37c] ;  /* 0x0000df00ff017b82 */ /* 0x000fe20000000800 */
[----:B------:R-:W0:Y:S07]  /*0010*/  S2R R11, SR_CTAID.X ;  /* 0x00000000000b7919 */ /* 0x000e2e0000002500 */
[----:B------:R-:W1:Y:S01]  /*0020*/  LDC.64 R4, c[0x0][0x388] ;  /* 0x0000e200ff047b82 */ /* 0x000e620000000a00 */
[----:B------:R-:W0:Y:S01]  /*0030*/  LDCU UR4, c[0x0][0x360] ;  /* 0x00006c00ff0477ac */ /* 0x000e220008000800 */
[----:B------:R-:W0:Y:S01]  /*0040*/  S2R R0, SR_TID.X ;  /* 0x0000000000007919 */ /* 0x000e220000002100 */
[----:B------:R-:W2:Y:S01]  /*0050*/  LDCU UR5, c[0x0][0x364] ;  /* 0x00006c80ff0577ac */ /* 0x000ea20008000800 */
[----:B------:R-:W2:Y:S04]  /*0060*/  S2R R10, SR_CTAID.Y ;  /* 0x00000000000a7919 */ /* 0x000ea80000002600 */
[----:B------:R-:W3:Y:S01]  /*0070*/  LDC R7, c[0x0][0x390] ;  /* 0x0000e400ff077b82 */ /* 0x000ee20000000800 */
[----:B------:R-:W4:Y:S01]  /*0080*/  LDCU UR6, c[0x0][0x368] ;  /* 0x00006d00ff0677ac */ /* 0x000f220008000800 */
[----:B------:R-:W2:Y:S01]  /*0090*/  S2R R3, SR_TID.Y ;  /* 0x0000000000037919 */ /* 0x000ea20000002200 */
[----:B------:R-:W4:Y:S01]  /*00a0*/  S2R R9, SR_CTAID.Z ;  /* 0x0000000000097919 */ /* 0x000f220000002700 */
[----:B------:R-:W4:Y:S01]  /*00b0*/  S2R R2, SR_TID.Z ;  /* 0x0000000000027919 */ /* 0x000f220000002300 */
[----:B-1----:R-:W-:-:S02]  /*00c0*/  IMAD.SHL.U32 R6, R4, 0x2, RZ ;  /* 0x0000000204067824 */ /* 0x002fc400078e00ff */
[----:B0-----:R-:W-:Y:S02]  /*00d0*/  IMAD R11, R11, UR4, R0 ;  /* 0x000000040b0b7c24 */ /* 0x001fe4000f8e0200 */
[----:B---3--:R-:W-:Y:S02]  /*00e0*/  IMAD R0, R7, 0x2, R6 ;  /* 0x0000000207007824 */ /* 0x008fe400078e0206 */
[----:B--2---:R-:W-:-:S05]  /*00f0*/  IMAD R10, R10, UR5, R3 ;  /* 0x000000050a0a7c24 */ /* 0x004fca000f8e0203 */
[----:B------:R-:W-:Y:S01]  /*0100*/  VIMNMX R3, PT, PT, R11, R10, !PT ;  /* 0x0000000a0b037248 */ /* 0x000fe20007fe0100 */
[----:B----4-:R-:W-:-:S03]  /*0110*/  IMAD R9, R9, UR6, R2 ;  /* 0x0000000609097c24 */ /* 0x010fc6000f8e0202 */
[----:B------:R-:W-:-:S04]  /*0120*/  ISETP.GE.AND P0, PT, R3, R0, PT ;  /* 0x000000000300720c */ /* 0x000fc80003f06270 */
[----:B------:R-:W-:-:S13]  /*0130*/  ISETP.GE.OR P0, PT, R9, R5, P0 ;  /* 0x000000050900720c */ /* 0x000fda0000706670 */
[----:B------:R-:W-:Y:S05]  /*0140*/  @P0 EXIT ;  /* 0x000000000000094d */ /* 0x000fea0003800000 */
[-C--:B------:R-:W-:Y:S02]  /*0150*/  IADD3 R2, PT, PT, R0, -R7.reuse, RZ ;  /* 0x8000000700027210 */ /* 0x080fe40007ffe0ff */
[----:B------:R-:W-:Y:S02]  /*0160*/  VIMNMX R4, PT, PT, R11, R10, PT ;  /* 0x0000000a0b047248 */ /* 0x000fe40003fe0100 */
[----:B------:R-:W-:Y:S02]  /*0170*/  ISETP.LT.AND P1, PT, R3, R2, PT ;  /* 0x000000020300720c */ /* 0x000fe40003f21270 */
[----:B------:R-:W-:-:S13]  /*0180*/  ISETP.GE.AND P0, PT, R4, R7, PT ;  /* 0x000000070400720c */ /* 0x000fda0003f06270 */
[----:B------:R-:W-:Y:S05]  /*0190*/  @P0 EXIT P1 ;  /* 0x000000000000094d */ /* 0x000fea0000800000 */
[----:B------:R-:W0:Y:S01]  /*01a0*/  LDC.64 R4, c[0x0][0x380] ;  /* 0x0000e000ff047b82 */ /* 0x000e220000000a00 */
[----:B------:R-:W1:Y:S01]  /*01b0*/  LDCU.64 UR4, c[0x0][0x358] ;  /* 0x00006b00ff0477ac */ /* 0x000e620008000a00 */
[-C--:B------:R-:W-:Y:S02]  /*01c0*/  IMAD R9, R9, R0.reuse, RZ ;  /* 0x0000000009097224 */ /* 0x080fe400078e02ff */
[----:B------:R-:W-:-:S04]  /*01d0*/  IMAD R2, R10, R0, R11 ;  /* 0x000000000a027224 */ /* 0x000fc800078e020b */
[----:B------:R-:W-:-:S04]  /*01e0*/  IMAD R3, R0, R9, R2 ;  /* 0x0000000900037224 */ /* 0x000fc800078e0202 */
[----:B0-----:R-:W-:-:S05]  /*01f0*/  IMAD.WIDE R2, R3, 0x8, R4 ;  /* 0x0000000803027825 */ /* 0x001fca00078e0204 */
[----:B-1----:R-:W2:Y:S01]  /*0200*/  LDG.E R8, desc[UR4][R2.64] ;  /* 0x0000000402087981 */ /* 0x002ea2000c1e1900 */
[-C--:B------:R-:W-:Y:S01]  /*0210*/  IABS R14, R6.reuse ;  /* 0x00000006000e7213 */ /* 0x080fe20000000000 */
[----:B------:R-:W-:Y:S01]  /*0220*/  IMAD R9, R0, R9, R7 ;  /* 0x0000000900097224 */ /* 0x000fe200078e0207 */
[CC--:B------:R-:W-:Y:S02]  /*0230*/  IADD3 R10, PT, PT, R6.reuse, -R7.reuse, R10 ;  /* 0x80000007060a7210 */ /* 0x0c0fe40007ffe00a */
[----:B------:R-:W0:Y:S01]  /*0240*/  I2F.RP R15, R14 ;  /* 0x0000000e000f7306 */ /* 0x000e220000209400 */
[----:B------:R-:W-:Y:S02]  /*0250*/  IABS R18, R6 ;  /* 0x0000000600127213 */ /* 0x000fe40000000000 */
[----:B------:R-:W-:Y:S02]  /*0260*/  IABS R19, R10 ;  /* 0x0000000a00137213 */ /* 0x000fe40000000000 */
[----:B------:R-:W-:-:S04]  /*0270*/  IADD3 R11, PT, PT, R6, -R7, R11 ;  /* 0x80000007060b7210 */ /* 0x000fc80007ffe00b */
[----:B------:R-:W-:Y:S01]  /*0280*/  IABS R16, R11 ;  /* 0x0000000b00107213 */ /* 0x000fe20000000000 */
[----:B0-----:R-:W0:Y:S02]  /*0290*/  MUFU.RCP R15, R15 ;  /* 0x0000000f000f7308 */ /* 0x001e240000001000 */
[----:B0-----:R-:W-:-:S06]  /*02a0*/  VIADD R12, R15, 0xffffffe ;  /* 0x0ffffffe0f0c7836 */ /* 0x001fcc0000000000 */
[----:B------:R0:W1:Y:S02]  /*02b0*/  F2I.FTZ.U32.TRUNC.NTZ R13, R12 ;  /* 0x0000000c000d7305 */ /* 0x000064000021f000 */
[----:B0-----:R-:W-:Y:S02]  /*02c0*/  HFMA2 R12, -RZ, RZ, 0, 0 ;  /* 0x00000000ff0c7431 */ /* 0x001fe400000001ff */
[----:B-1----:R-:W-:-:S04]  /*02d0*/  IMAD.MOV R17, RZ, RZ, -R13 ;  /* 0x000000ffff117224 */ /* 0x002fc800078e0a0d */
[----:B------:R-:W-:-:S04]  /*02e0*/  IMAD R17, R17, R14, RZ ;  /* 0x0000000e11117224 */ /* 0x000fc800078e02ff */
[----:B------:R-:W-:-:S04]  /*02f0*/  IMAD.HI.U32 R13, R13, R17, R12 ;  /* 0x000000110d0d7227 */ /* 0x000fc800078e000c */
[----:B------:R-:W-:Y:S02]  /*0300*/  IMAD.MOV R17, RZ, RZ, -R18 ;  /* 0x000000ffff117224 */ /* 0x000fe400078e0a12 */
[----:B------:R-:W-:-:S04]  /*0310*/  IMAD.MOV.U32 R18, RZ, RZ, R19 ;  /* 0x000000ffff127224 */ /* 0x000fc800078e0013 */
[----:B------:R-:W-:-:S04]  /*0320*/  IMAD.HI.U32 R12, R13, R18, RZ ;  /* 0x000000120d0c7227 */ /* 0x000fc800078e00ff */
[----:B------:R-:W-:-:S04]  /*0330*/  IMAD.HI.U32 R13, R13, R16, RZ ;  /* 0x000000100d0d7227 */ /* 0x000fc800078e00ff */
[-C--:B------:R-:W-:Y:S02]  /*0340*/  IMAD R15, R12, R17.reuse, R18 ;  /* 0x000000110c0f7224 */ /* 0x080fe400078e0212 */
[----:B------:R-:W-:-:S03]  /*0350*/  IMAD R13, R13, R17, R16 ;  /* 0x000000110d0d7224 */ /* 0x000fc600078e0210 */
[C---:B------:R-:W-:Y:S02]  /*0360*/  ISETP.GT.U32.AND P1, PT, R14.reuse, R15, PT ;  /* 0x0000000f0e00720c */ /* 0x040fe40003f24070 */
[----:B------:R-:W-:-:S11]  /*0370*/  ISETP.GT.U32.AND P0, PT, R14, R13, PT ;  /* 0x0000000d0e00720c */ /* 0x000fd60003f04070 */
[----:B------:R-:W-:Y:S02]  /*0380*/  @!P1 IADD3 R15, PT, PT, R15, -R14, RZ ;  /* 0x8000000e0f0f9210 */ /* 0x000fe40007ffe0ff */
[----:B------:R-:W-:Y:S01]  /*0390*/  @!P0 IMAD.IADD R13, R13, 0x1, -R14 ;  /* 0x000000010d0d8824 */ /* 0x000fe200078e0a0e */
[----:B------:R-:W-:Y:S02]  /*03a0*/  ISETP.GE.AND P0, PT, R10, RZ, PT ;  /* 0x000000ff0a00720c */ /* 0x000fe40003f06270 */
[C---:B------:R-:W-:Y:S02]  /*03b0*/  ISETP.GT.U32.AND P3, PT, R14.reuse, R15, PT ;  /* 0x0000000f0e00720c */ /* 0x040fe40003f64070 */
[----:B------:R-:W-:Y:S02]  /*03c0*/  ISETP.GT.U32.AND P2, PT, R14, R13, PT ;  /* 0x0000000d0e00720c */ /* 0x000fe40003f44070 */
[----:B------:R-:W-:-:S09]  /*03d0*/  ISETP.GE.AND P1, PT, R11, RZ, PT ;  /* 0x000000ff0b00720c */ /* 0x000fd20003f26270 */
[----:B------:R-:W-:Y:S02]  /*03e0*/  @!P3 IMAD.IADD R15, R15, 0x1, -R14 ;  /* 0x000000010f0fb824 */ /* 0x000fe400078e0a0e */
[----:B------:R-:W-:Y:S02]  /*03f0*/  @!P2 IADD3 R13, PT, PT, R13, -R14, RZ ;  /* 0x8000000e0d0da210 */ /* 0x000fe40007ffe0ff */
[----:B------:R-:W-:Y:S01]  /*0400*/  ISETP.NE.AND P2, PT, R6, RZ, PT ;  /* 0x000000ff0600720c */ /* 0x000fe20003f45270 */
[----:B------:R-:W-:Y:S01]  /*0410*/  @!P0 IMAD.MOV R15, RZ, RZ, -R15 ;  /* 0x000000ffff0f8224 */ /* 0x000fe200078e0a0f */
[----:B------:R-:W-:Y:S02]  /*0420*/  LOP3.LUT R6, RZ, R6, RZ, 0x33, !PT ;  /* 0x00000006ff067212 */ /* 0x000fe400078e33ff */
[----:B------:R-:W-:Y:S02]  /*0430*/  @!P1 IADD3 R13, PT, PT, -R13, RZ, RZ ;  /* 0x000000ff0d0d9210 */ /* 0x000fe40007ffe1ff */
[----:B------:R-:W-:-:S02]  /*0440*/  SEL R10, R6, R15, !P2 ;  /* 0x0000000f060a7207 */ /* 0x000fc40005000000 */
[----:B------:R-:W-:-:S03]  /*0450*/  SEL R6, R6, R13, !P2 ;  /* 0x0000000d06067207 */ /* 0x000fc60005000000 */
[----:B------:R-:W-:Y:S01]  /*0460*/  IMAD.IADD R7, R10, 0x1, R7 ;  /* 0x000000010a077824 */ /* 0x000fe200078e0207 */
[----:B------:R-:W-:-:S05]  /*0470*/  IADD3 R9, PT, PT, R6, R9, RZ ;  /* 0x0000000906097210 */ /* 0x000fca0007ffe0ff */
[----:B------:R-:W-:-:S04]  /*0480*/  IMAD R7, R0, R7, R9 ;  /* 0x0000000700077224 */ /* 0x000fc800078e0209 */
[----:B------:R-:W-:-:S05]  /*0490*/  IMAD.WIDE R4, R7, 0x8, R4 ;  /* 0x0000000807047825 */ /* 0x000fca00078e0204 */
[----:B--2---:R-:W-:Y:S04]  /*04a0*/  REDG.E.ADD.F32.FTZ.RN.STRONG.GPU desc[UR4][R4.64], R8 ;  /* 0x00000008040079a6 */ /* 0x004fe8000c12f304 */
[----:B------:R-:W2:Y:S04]  /*04b0*/  LDG.E R3, desc[UR4][R2.64+0x4] ;  /* 0x0000040402037981 */ /* 0x000ea8000c1e1900 */
[----:B--2---:R-:W-:Y:S01]  /*04c0*/  REDG.E.ADD.F32.FTZ.RN.STRONG.GPU desc[UR4][R4.64+0x4], R3 ;  /* 0x00000403040079a6 */ /* 0x004fe2000c12f304 */
[----:B------:R-:W-:Y:S05]  /*04d0*/  EXIT ;  /* 0x000000000000794d */ /* 0x000fea0003800000 */
.L_x_65:
        /* <DEDUP_REMOVED lines=10> */
.L_x_114:


//--------------------- .text._Z6takexyPfS_S_ii   --------------------------
	.section	.text._Z6takexyPfS_S_ii,"ax",@progbits
	.align	128
        .global         _Z6takexyPfS_S_ii
        .type           _Z6takexyPfS_S_ii,@function
        .size           _Z6takexyPfS_S_ii,(.L_x_108 - _Z6takexyPfS_S_ii)
        .other          _Z6takexyPfS_S_ii,@"STO_CUDA_ENTRY STV_DEFAULT"
_Z6takexyPfS_S_ii:
.text._Z6takexyPfS_S_ii:
        /* <DEDUP_REMOVED lines=8> */
[----:B0-----:R-:W-:-:S05]  /*0080*/  IMAD R7, R7, UR7, R0 ;  /* 0x0000000707077c24 */ /* 0x001fca000f8e0200 */
[----:B--2---:R-:W-:Y:S01]  /*0090*/  ISETP.GE.AND P0, PT, R7, UR5, PT ;  /* 0x0000000507007c0c */ /* 0x004fe2000bf06270 */
[----:B-1----:R-:W-:-:S05]  /*00a0*/  IMAD R2, R2, UR6, R3 ;  /* 0x0000000602027c24 */ /* 0x002fca000f8e0203 */
[----:B------:R-:W-:-:S13]  /*00b0*/  ISETP.GE.OR P0, PT, R2, UR4, P0 ;  /* 0x0000000402007c0c */ /* 0x000fda0008706670 */
[----:B------:R-:W-:Y:S05]  /*00c0*/  @P0 EXIT ;  /* 0x000000000000094d */ /* 0x000fea0003800000 */
[----:B------:R-:W-:Y:S01]  /*00d0*/  I2FP.F32.S32 R3, UR4 ;  /* 0x0000000400037c45 */ /* 0x000fe20008201400 */
[----:B------:R-:W-:Y:S01]  /*00e0*/  ULEA.HI UR4, UR4, UR4, URZ, 0x1 ;  /* 0x0000000404047291 */ /* 0x000fe2000f8f08ff */
[----:B------:R-:W-:Y:S01]  /*00f0*/  BSSY.RECONVERGENT B0, `(.L_x_66) ;  /* 0x0000010000007945 */ /* 0x000fe20003800200 */
[----:B------:R-:W0:Y:S01]  /*0100*/  LDCU.64 UR6, c[0x0][0x358] ;  /* 0x00006b00ff0677ac */ /* 0x000e220008000a00 */
[----:B------:R-:W1:Y:S01]  /*0110*/  MUFU.RCP R4, R3 ;  /* 0x0000000300047308 */ /* 0x000e620000001000 */
[----:B------:R-:W-:-:S06]  /*0120*/  USHF.R.S32.HI UR4, URZ, 0x1, UR4 ;  /* 0x00000001ff047899 */ /* 0x000fcc0008011404 */
[----:B------:R-:W-:-:S05]  /*0130*/  VIADD R0, R2, -UR4 ;  /* 0x8000000402007c36 */ /* 0x000fca0008000000 */
[----:B------:R-:W-:Y:S01]  /*0140*/  I2FP.F32.S32 R0, R0 ;  /* 0x0000000000007245 */ /* 0x000fe20000201400 */
[----:B-1----:R-:W-:-:S03]  /*0150*/  FFMA R5, -R3, R4, 1 ;  /* 0x3f80000003057423 */ /* 0x002fc60000000104 */
[----:B------:R-:W1:Y:S01]  /*0160*/  FCHK P0, R0, R3 ;  /* 0x0000000300007302 */ /* 0x000e620000000000 */
[----:B------:R-:W-:-:S04]  /*0170*/  FFMA R5, R4, R5, R4 ;  /* 0x0000000504057223 */ /* 0x000fc80000000004 */
[----:B------:R-:W-:-:S04]  /*0180*/  FFMA R4, R0, R5, RZ ;  /* 0x0000000500047223 */ /* 0x000fc800000000ff */
[----:B------:R-:W-:-:S04]  /*0190*/  FFMA R6, -R3, R4, R0 ;  /* 0x0000000403067223 */ /* 0x000fc80000000100 */
[----:B------:R-:W-:Y:S01]  /*01a0*/  FFMA R9, R5, R6, R4 ;  /* 0x0000000605097223 */ /* 0x000fe20000000004 */
[----:B01----:R-:W-:Y:S06]  /*01b0*/  @!P0 BRA `(.L_x_67) ;  /* 0x00000000000c8947 */ /* 0x003fec0003800000 */
[----:B------:R-:W-:-:S07]  /*01c0*/  MOV R10, 0x1e0 ;  /* 0x000001e0000a7802 */ /* 0x000fce0000000f00 */
[----:B------:R-:W-:Y:S05]  /*01d0*/  CALL.REL.NOINC `($__internal_4_$__cuda_sm3x_div_rn_noftz_f32_slowpath) ;  /* 0x0000000000c07944 */ /* 0x000fea0003c00000 */
[----:B------:R-:W-:-:S07]  /*01e0*/  IMAD.MOV.U32 R9, RZ, RZ, R0 ;  /* 0x000000ffff097224 */ /* 0x000fce00078e0000 */
.L_x_67:
[----:B------:R-:W-:Y:S05]  /*01f0*/  BSYNC.RECONVERGENT B0 ;  /* 0x0000000000007941 */ /* 0x000fea0003800200 */
.L_x_66:
[----:B------:R-:W0:Y:S01]  /*0200*/  LDC.64 R4, c[0x0][0x390] ;  /* 0x0000e400ff047b82 */ /* 0x000e220000000a00 */
[----:B------:R-:W1:Y:S07]  /*0210*/  LDCU UR5, c[0x0][0x398] ;  /* 0x00007300ff0577ac */ /* 0x000e6e0008000800 */
[----:B------:R-:W2:Y:S01]  /*0220*/  LDC.64 R10, c[0x0][0x380] ;  /* 0x0000e000ff0a7b82 */ /* 0x000ea20000000a00 */
[----:B0-----:R-:W-:-:S05]  /*0230*/  IMAD.WIDE.U32 R4, R7, 0x4, R4 ;  /* 0x0000000407047825 */ /* 0x001fca00078e0004 */
[----:B------:R-:W3:Y:S01]  /*0240*/  LDG.E R0, desc[UR6][R4.64] ;  /* 0x0000000604007981 */ /* 0x000ee2000c1e1900 */
[----:B------:R-:W0:Y:S01]  /*0250*/  MUFU.RCP R14, R3 ;  /* 0x00000003000e7308 */ /* 0x000e220000001000 */
[----:B-1----:R-:W-:Y:S01]  /*0260*/  IMAD R8, R7, UR5, R2 ;  /* 0x0000000507087c24 */ /* 0x002fe2000f8e0202 */
[----:B------:R-:W-:Y:S01]  /*0270*/  IADD3 R2, PT, PT, -R2, UR4, RZ ;  /* 0x0000000402027c10 */ /* 0x000fe2000fffe1ff */
[----:B------:R-:W-:Y:S02]  /*0280*/  BSSY.RECONVERGENT B0, `(.L_x_68) ;  /* 0x0000011000007945 */ /* 0x000fe40003800200 */
[----:B--2---:R-:W-:Y:S01]  /*0290*/  IMAD.WIDE R6, R8, 0x4, R10 ;  /* 0x0000000408067825 */ /* 0x004fe200078e020a */
[----:B------:R-:W-:-:S04]  /*02a0*/  I2FP.F32.S32 R2, R2 ;  /* 0x0000000200027245 */ /* 0x000fc80000201400 */
[----:B------:R-:W-:Y:S01]  /*02b0*/  FCHK P0, R2, R3 ;  /* 0x0000000302007302 */ /* 0x000fe20000000000 */
[----:B0-----:R-:W-:Y:S01]  /*02c0*/  FFMA R11, -R3, R14, 1 ;  /* 0x3f800000030b7423 */ /* 0x001fe2000000010e */
[----:B---3--:R-:W-:-:S06]  /*02d0*/  FMUL.RZ R12, R0, 0.15915493667125701904 ;  /* 0x3e22f983000c7820 */ /* 0x008fcc000040c000 */
[----:B------:R-:W0:Y:S02]  /*02e0*/  MUFU.COS R0, R12 ;  /* 0x0000000c00007308 */ /* 0x000e240000000000 */
[----:B0-----:R-:W-:Y:S01]  /*02f0*/  FMUL R9, R0, R9 ;  /* 0x0000000900097220 */ /* 0x001fe20000400000 */
[----:B------:R-:W-:-:S04]  /*0300*/  FFMA R0, R14, R11, R14 ;  /* 0x0000000b0e007223 */ /* 0x000fc8000000000e */
[----:B------:R0:W-:Y:S01]  /*0310*/  STG.E desc[UR6][R6.64], R9 ;  /* 0x0000000906007986 */ /* 0x0001e2000c101906 */
[----:B------:R-:W-:-:S04]  /*0320*/  FFMA R11, R0, R2, RZ ;  /* 0x00000002000b7223 */ /* 0x000fc800000000ff */
[----:B------:R-:W-:-:S04]  /*0330*/  FFMA R10, -R3, R11, R2 ;  /* 0x0000000b030a7223 */ /* 0x000fc80000000102 */
[----:B------:R-:W-:Y:S01]  /*0340*/  FFMA R0, R0, R10, R11 ;  /* 0x0000000a00007223 */ /* 0x000fe2000000000b */
[----:B------:R-:W-:Y:S06]  /*0350*/  @!P0 BRA `(.L_x_69) ;  /* 0x00000000000c8947 */ /* 0x000fec0003800000 */
[----:B------:R-:W-:Y:S01]  /*0360*/  IMAD.MOV.U32 R0, RZ, RZ, R2 ;  /* 0x000000ffff007224 */ /* 0x000fe200078e0002 */
[----:B------:R-:W-:-:S07]  /*0370*/  MOV R10, 0x390 ;  /* 0x00000390000a7802 */ /* 0x000fce0000000f00 */
[----:B0-----:R-:W-:Y:S05]  /*0380*/  CALL.REL.NOINC `($__internal_4_$__cuda_sm3x_div_rn_noftz_f32_slowpath) ;  /* 0x0000000000547944 */ /* 0x001fea0003c00000 */
.L_x_69:
[----:B------:R-:W-:Y:S05]  /*0390*/  BSYNC.RECONVERGENT B0 ;  /* 0x0000000000007941 */ /* 0x000fea0003800200 */
.L_x_68:
[----:B------:R-:W2:Y:S01]  /*03a0*/  LDG.E R4, desc[UR6][R4.64] ;  /* 0x0000000604047981 */ /* 0x000ea2000c1e1900 */
[----:B------:R-:W0:Y:S02]  /*03b0*/  LDC.64 R2, c[0x0][0x388] ;  /* 0x0000e200ff027b82 */ /* 0x000e240000000a00 */
[----:B0-----:R-:W-:-:S04]  /*03c0*/  IMAD.WIDE R8, R8, 0x4, R2 ;  /* 0x0000000408087825 */ /* 0x001fc800078e0202 */
[----:B--2---:R-:W-:-:S04]  /*03d0*/  FMUL.RZ R10, R4, 0.15915493667125701904 ;  /* 0x3e22f983040a7820 */ /* 0x004fc8000040c000 */
[----:B------:R-:W0:Y:S02]  /*03e0*/  MUFU.SIN R11, R10 ;  /* 0x0000000a000b7308 */ /* 0x000e240000000400 */
[----:B0-----:R-:W-:-:S05]  /*03f0*/  FMUL R11, R11, R0 ;  /* 0x000000000b0b7220 */ /* 0x001fca0000400000 */
[----:B------:R0:W-:Y:S04]  /*0400*/  STG.E desc[UR6][R8.64], R11 ;  /* 0x0000000b08007986 */ /* 0x0001e8000c101906 */
[----:B------:R-:W2:Y:S01]  /*0410*/  LDG.E R0, desc[UR6][R6.64] ;  /* 0x0000000606007981 */ /* 0x000ea2000c1e1900 */
[----:B------:R-:W-:Y:S01]  /*0420*/  BSSY.RECONVERGENT B0, `(.L_x_70) ;  /* 0x0000006000007945 */ /* 0x000fe20003800200 */
[----:B--2---:R-:W-:-:S13]  /*0430*/  FSETP.GE.AND P0, PT, R0, 0.5, PT ;  /* 0x3f0000000000780b */ /* 0x004fda0003f06000 */
[----:B0-----:R-:W-:Y:S05]  /*0440*/  @!P0 BRA `(.L_x_71) ;  /* 0x00000000000c8947 */ /* 0x001fea0003800000 */
[----:B------:R-:W-:-:S05]  /*0450*/  IMAD.MOV.U32 R3, RZ, RZ, 0x3efffeb0 ;  /* 0x3efffeb0ff037424 */ /* 0x000fca00078e00ff */
[----:B------:R0:W-:Y:S04]  /*0460*/  STG.E desc[UR6][R6.64], R3 ;  /* 0x0000000306007986 */ /* 0x0001e8000c101906 */
[----:B------:R0:W5:Y:S02]  /*0470*/  LDG.E R11, desc[UR6][R8.64] ;  /* 0x00000006080b7981 */ /* 0x000164000c1e1900 */
.L_x_71:
[----:B------:R-:W-:Y:S05]  /*0480*/  BSYNC.RECONVERGENT B0 ;  /* 0x0000000000007941 */ /* 0x000fea0003800200 */
.L_x_70:
[----:B-----5:R-:W-:-:S13]  /*0490*/  FSETP.GE.AND P0, PT, R11, 0.5, PT ;  /* 0x3f0000000b00780b */ /* 0x020fda0003f06000 */
[----:B------:R-:W-:Y:S05]  /*04a0*/  @!P0 EXIT ;  /* 0x000000000000894d */ /* 0x000fea0003800000 */
[----:B0-----:R-:W-:-:S05]  /*04b0*/  IMAD.MOV.U32 R3, RZ, RZ, 0x3efffeb0 ;  /* 0x3efffeb0ff037424 */ /* 0x001fca00078e00ff */
[----:B------:R-:W-:Y:S01]  /*04c0*/  STG.E desc[UR6][R8.64], R3 ;  /* 0x0000000308007986 */ /* 0x000fe2000c101906 */
[----:B------:R-:W-:Y:S05]  /*04d0*/  EXIT ;  /* 0x000000000000794d */ /* 0x000fea0003800000 */
        .weak           $__internal_4_$__cuda_sm3x_div_rn_noftz_f32_slowpath
        .type           $__internal_4_$__cuda_sm3x_div_rn_noftz_f32_slowpath,@function
        .size           $__internal_4_$__cuda_sm3x_div_rn_noftz_f32_slowpath,(.L_x_108 - $__internal_4_$__cuda_sm3x_div_rn_noftz_f32_slowpath)
$__internal_4_$__cuda_sm3x_div_rn_noftz_f32_slowpath:
[--C-:B------:R-:W-:Y:S01]  /*04e0*/  SHF.R.U32.HI R11, RZ, 0x17, R3.reuse ;  /* 0x00000017ff0b7819 */ /* 0x100fe20000011603 */
[----:B------:R-:W-:Y:S01]  /*04f0*/  BSSY.RECONVERGENT B1, `(.L_x_72) ;  /* 0x0000063000017945 */ /* 0x000fe20003800200 */
[----:B------:R-:W-:Y:S01]  /*0500*/  SHF.R.U32.HI R9, RZ, 0x17, R0 ;  /* 0x00000017ff097819 */ /* 0x000fe20000011600 */
[----:B------:R-:W-:Y:S01]  /*0510*/  IMAD.MOV.U32 R13, RZ, RZ, R3 ;  /* 0x000000ffff0d7224 */ /* 0x000fe200078e0003 */
[----:B------:R-:W-:Y:S02]  /*0520*/  LOP3.LUT R11, R11, 0xff, RZ, 0xc0, !PT ;  /* 0x000000ff0b0b7812 */ /* 0x000fe400078ec0ff */
[----:B------:R-:W-:-:S03]  /*0530*/  LOP3.LUT R16, R9, 0xff, RZ, 0xc0, !PT ;  /* 0x000000ff09107812 */ /* 0x000fc600078ec0ff */
        /* <DEDUP_REMOVED lines=27> */
[----:B------:R-:W-:Y:S02]  /*06f0*/  @!P1 FFMA R13, R3, 1.84467440737095516160e+19, RZ ;  /* 0x5f800000030d9823 */ /* 0x000fe400000000ff */
[----:B------:R-:W-:-:S07]  /*0700*/  @!P1 VIADD R9, R9, 0x40 ;  /* 0x0000004009099836 */ /* 0x000fce0000000000 */
.L_x_73:
[----:B------:R-:W-:Y:S01]  /*0710*/  LEA R12, R11, 0xc0800000, 0x17 ;  /* 0xc08000000b0c7811 */ /* 0x000fe200078eb8ff */
[----:B------:R-:W-:Y:S04]  /*0720*/  BSSY.RECONVERGENT B2, `(.L_x_78) ;  /* 0x0000036000027945 */ /* 0x000fe80003800200 */
[----:B------:R-:W-:Y:S02]  /*0730*/  IMAD.IADD R13, R13, 0x1, -R12 ;  /* 0x000000010d0d7824 */ /* 0x000fe400078e0a0c */
[----:B------:R-:W-:Y:S02]  /*0740*/  VIADD R12, R16, 0xffffff81 ;  /* 0xffffff81100c7836 */ /* 0x000fe40000000000 */
[----:B------:R-:W0:Y:S01]  /*0750*/  MUFU.RCP R14, R13 ;  /* 0x0000000d000e7308 */ /* 0x000e220000001000 */
[----:B------:R-:W-:Y:S01]  /*0760*/  FADD.FTZ R15, -R13, -RZ ;  /* 0x800000ff0d0f7221 */ /* 0x000fe20000010100 */
[C---:B------:R-:W-:Y:S01]  /*0770*/  IMAD R0, R12.reuse, -0x800000, R0 ;  /* 0xff8000000c007824 */ /* 0x040fe200078e0200 */
[----:B------:R-:W-:-:S05]  /*0780*/  IADD3 R12, PT, PT, R12, 0x7f, -R11 ;  /* 0x0000007f0c0c7810 */ /* 0x000fca0007ffe80b */
[----:B------:R-:W-:Y:S02]  /*0790*/  IMAD.IADD R12, R12, 0x1, R9 ;  /* 0x000000010c0c7824 */ /* 0x000fe400078e0209 */
        /* <DEDUP_REMOVED lines=21> */
[-CC-:B------:R-:W-:Y:S01]  /*08f0*/  FFMA.RM R12, R19, R15.reuse, R14.reuse ;  /* 0x0000000f130c7223 */ /* 0x180fe2000000400e */
[C---:B------:R-:W-:Y:S02]  /*0900*/  ISETP.NE.AND P2, PT, R13.reuse, RZ, PT ;  /* 0x000000ff0d00720c */ /* 0x040fe40003f45270 */
[----:B------:R-:W-:Y:S02]  /*0910*/  ISETP.NE.AND P1, PT, R13, RZ, PT ;  /* 0x000000ff0d00720c */ /* 0x000fe40003f25270 */
[----:B------:R-:W-:Y:S01]  /*0920*/  LOP3.LUT R11, R9, 0x7fffff, RZ, 0xc0, !PT ;  /* 0x007fffff090b7812 */ /* 0x000fe200078ec0ff */
[----:B------:R-:W-:Y:S01]  /*0930*/  FFMA.RP R9, R19, R15, R14 ;  /* 0x0000000f13097223 */ /* 0x000fe2000000800e */
[----:B------:R-:W-:Y:S02]  /*0940*/  VIADD R14, R13, 0x20 ;  /* 0x000000200d0e7836 */ /* 0x000fe40000000000 */
[----:B------:R-:W-:Y:S01]  /*0950*/  LOP3.LUT R11, R11, 0x800000, RZ, 0xfc, !PT ;  /* 0x008000000b0b7812 */ /* 0x000fe200078efcff */
[----:B------:R-:W-:Y:S01]  /*0960*/  IMAD.MOV R13, RZ, RZ, -R13 ;  /* 0x000000ffff0d7224 */ /* 0x000fe200078e0a0d */
        /* <DEDUP_REMOVED lines=13> */
.L_x_80:
[----:B------:R-:W-:-:S04]  /*0a40*/  LOP3.LUT R0, R0, 0x80000000, RZ, 0xc0, !PT ;  /* 0x8000000000007812 */ /* 0x000fc800078ec0ff */
[----:B------:R-:W-:Y:S01]  /*0a50*/  LOP3.LUT R0, R0, 0x7f800000, RZ, 0xfc, !PT ;  /* 0x7f80000000007812 */ /* 0x000fe200078efcff */
[----:B------:R-:W-:Y:S06]  /*0a60*/  BRA `(.L_x_81) ;  /* 0x0000000000047947 */ /* 0x000fec0003800000 */
.L_x_79:
[----:B------:R-:W-:-:S07]  /*0a70*/  IMAD R0, R12, 0x800000, R0 ;  /* 0x008000000c007824 */ /* 0x000fce00078e0200 */
.L_x_81:
[----:B------:R-:W-:Y:S05]  /*0a80*/  BSYNC.RECONVERGENT B2 ;  /* 0x0000000000027941 */ /* 0x000fea0003800200 */
.L_x_78:
[----:B------:R-:W-:Y:S05]  /*0a90*/  BRA `(.L_x_82) ;  /* 0x0000000000207947 */ /* 0x000fea0003800000 */
.L_x_77:
[----:B------:R-:W-:-:S04]  /*0aa0*/  LOP3.LUT R0, R13, 0x80000000, R0, 0x48, !PT ;  /* 0x800000000d007812 */ /* 0x000fc800078e4800 */
[----:B------:R-:W-:Y:S01]  /*0ab0*/  LOP3.LUT R0, R0, 0x7f800000, RZ, 0xfc, !PT ;  /* 0x7f80000000007812 */ /* 0x000fe200078efcff */
[----:B------:R-:W-:Y:S06]  /*0ac0*/  BRA `(.L_x_82) ;  /* 0x0000000000147947 */ /* 0x000fec0003800000 */
.L_x_76:
[----:B------:R-:W-:Y:S01]  /*0ad0*/  LOP3.LUT R0, R13, 0x80000000, R0, 0x48, !PT ;  /* 0x800000000d007812 */ /* 0x000fe200078e4800 */
[----:B------:R-:W-:Y:S06]  /*0ae0*/  BRA `(.L_x_82) ;  /* 0x00000000000c7947 */ /* 0x000fec0003800000 */
.L_x_75:
[----:B------:R-:W0:Y:S01]  /*0af0*/  MUFU.RSQ R0, -QNAN ;  /* 0xffc0000000007908 */ /* 0x000e220000001400 */
[----:B------:R-:W-:Y:S05]  /*0b00*/  BRA `(.L_x_82) ;  /* 0x0000000000047947 */ /* 0x000fea0003800000 */
.L_x_74:
[----:B------:R-:W-:-:S07]  /*0b10*/  FADD.FTZ R0, R0, R3 ;  /* 0x0000000300007221 */ /* 0x000fce0000010000 */
.L_x_82:
[----:B------:R-:W-:Y:S05]  /*0b20*/  BSYNC.RECONVERGENT B1 ;  /* 0x0000000000017941 */ /* 0x000fea0003800200 */
.L_x_72:
[----:B------:R-:W-:-:S04]  /*0b30*/  IMAD.MOV.U32 R11, RZ, RZ, 0x0 ;  /* 0x00000000ff0b7424 */ /* 0x000fc800078e00ff */
[----:B0-----:R-:W-:Y:S05]  /*0b40*/  RET.REL.NODEC R10 `(_Z6takexyPfS_S_ii) ;  /* 0xfffffff40a2c7950 */ /* 0x001fea0003c3ffff */
.L_x_83:
        /* <DEDUP_REMOVED lines=11> */
.L_x_108:


//--------------------- .text._Z6divphiP6float2S0_fiiii --------------------------
	.section	.text._Z6divphiP6float2S0_fiiii,"ax",@progbits
	.align	128
        .global         _Z6divphiP6float2S0_fiiii
        .type           _Z6divphiP6float2S0_fiiii,@function
        .size           _Z6divphiP6float2S0_fiiii,(.L_x_109 - _Z6divphiP6float2S0_fiiii)
        .other          _Z6divphiP6float2S0_fiiii,@"STO_CUDA_ENTRY STV_DEFAULT"
_Z6divphiP6float2S0_fiiii:
.text._Z6divphiP6float2S0_fiiii:
        /* <DEDUP_REMOVED lines=19> */
[----:B------:R-:W0:Y:S01]  /*0130*/  LDC R8, c[0x0][0x3a0] ;  /* 0x0000e800ff087b82 */ /* 0x000e220000000800 */
[----:B------:R-:W-:Y:S01]  /*0140*/  USHF.R.U32.HI UR4, URZ, 0x1, UR8 ;  /* 0x00000001ff047899 */ /* 0x000fe20008011608 */
[----:B------:R-:W1:Y:S01]  /*0150*/  LDCU.64 UR6, c[0x0][0x358] ;  /* 0x00006b00ff0677ac */ /* 0x000e620008000a00 */
[----:B------:R-:W2:Y:S05]  /*0160*/  LDCU UR5, c[0x0][0x390] ;  /* 0x00007200ff0577ac */ /* 0x000eaa0008000800 */
[----:B------:R-:W3:Y:S01]  /*0170*/  LDC.64 R2, c[0x0][0x380] ;  /* 0x0000e000ff027b82 */ /* 0x000ee20000000a00 */
[C---:B0-----:R-:W-:Y:S01]  /*0180*/  VIADD R6, R8.reuse, UR8 ;  /* 0x0000000808067c36 */ /* 0x041fe20008000000 */
[----:B------:R-:W-:-:S02]  /*0190*/  IADD3 R7, PT, PT, R8, UR4, R5 ;  /* 0x0000000408077c10 */ /* 0x000fc4000fffe005 */
[----:B------:R-:W-:Y:S01]  /*01a0*/  IADD3 R8, PT, PT, R8, UR4, R0 ;  /* 0x0000000408087c10 */ /* 0x000fe2000fffe000 */
[----:B------:R-:W-:-:S04]  /*01b0*/  IMAD.SHL.U32 R6, R6, 0x2, RZ ;  /* 0x0000000206067824 */ /* 0x000fc800078e00ff */
[----:B------:R-:W-:-:S04]  /*01c0*/  IMAD R7, R4, R6, R7 ;  /* 0x0000000604077224 */ /* 0x000fc800078e0207 */
[----:B------:R-:W-:-:S04]  /*01d0*/  IMAD R7, R6, R7, R8 ;  /* 0x0000000706077224 */ /* 0x000fc800078e0208 */
[----:B---3--:R-:W-:-:S06]  /*01e0*/  IMAD.WIDE R2, R7, 0x8, R2 ;  /* 0x0000000807027825 */ /* 0x008fcc00078e0202 */
[----:B-1----:R-:W3:Y:S01]  /*01f0*/  LDG.E.64 R2, desc[UR6][R2.64] ;  /* 0x0000000602027981 */ /* 0x002ee2000c1e1b00 */
[----:B------:R-:W-:Y:S01]  /*0200*/  IADD3 R7, PT, PT, R5, -UR4, RZ ;  /* 0x8000000405077c10 */ /* 0x000fe2000fffe0ff */
[----:B------:R-:W-:Y:S01]  /*0210*/  VIADD R6, R0, -UR4 ;  /* 0x8000000400067c36 */ /* 0x000fe20008000000 */
[----:B------:R-:W-:Y:S01]  /*0220*/  BSSY.RECONVERGENT B0, `(.L_x_84) ;  /* 0x000001a000007945 */ /* 0x000fe20003800200 */
[----:B------:R-:W-:Y:S01]  /*0230*/  IMAD R5, R4, UR8, R5 ;  /* 0x0000000804057c24 */ /* 0x000fe2000f8e0205 */
[----:B------:R-:W-:Y:S02]  /*0240*/  I2FP.F32.S32 R8, R7 ;  /* 0x0000000700087245 */ /* 0x000fe40000201400 */
[----:B------:R-:W-:-:S03]  /*0250*/  I2FP.F32.S32 R6, R6 ;  /* 0x0000000600067245 */ /* 0x000fc60000201400 */
[----:B--2---:R-:W-:Y:S02]  /*0260*/  FMUL R9, R8, UR5 ;  /* 0x0000000508097c20 */ /* 0x004fe40008400000 */
[----:B------:R-:W-:Y:S02]  /*0270*/  FMUL R7, R6, -UR5 ;  /* 0x8000000506077c20 */ /* 0x000fe40008400000 */
[----:B------:R-:W-:-:S04]  /*0280*/  FMUL R9, R8, R9 ;  /* 0x0000000908097220 */ /* 0x000fc80000400000 */
[----:B------:R-:W-:-:S04]  /*0290*/  FFMA R7, R6, R7, -R9 ;  /* 0x0000000706077223 */ /* 0x000fc80000000809 */
[----:B------:R-:W-:-:S05]  /*02a0*/  FMUL R7, R7, 1.4426950216293334961 ;  /* 0x3fb8aa3b07077820 */ /* 0x000fca0000400000 */
[----:B------:R-:W-:-:S13]  /*02b0*/  FSETP.GEU.AND P0, PT, R7, -126, PT ;  /* 0xc2fc00000700780b */ /* 0x000fda0003f0e000 */
[----:B------:R-:W-:-:S04]  /*02c0*/  @!P0 FMUL R7, R7, 0.5 ;  /* 0x3f00000007078820 */ /* 0x000fc80000400000 */
[----:B------:R-:W0:Y:S02]  /*02d0*/  MUFU.EX2 R6, R7 ;  /* 0x0000000700067308 */ /* 0x000e240000000800 */
[----:B0-----:R-:W-:-:S06]  /*02e0*/  @!P0 FMUL R6, R6, R6 ;  /* 0x0000000606068220 */ /* 0x001fcc0000400000 */
[----:B------:R-:W0:Y:S02]  /*02f0*/  MUFU.RCP R9, R6 ;  /* 0x0000000600097308 */ /* 0x000e240000001000 */
[----:B0-----:R-:W-:-:S04]  /*0300*/  FFMA R8, -R6, R9, 1 ;  /* 0x3f80000006087423 */ /* 0x001fc80000000109 */
[----:B------:R-:W-:Y:S01]  /*0310*/  FFMA R9, R9, R8, R9 ;  /* 0x0000000809097223 */ /* 0x000fe20000000009 */
[----:B------:R-:W-:Y:S01]  /*0320*/  IMAD R8, R5, UR8, R0 ;  /* 0x0000000805087c24 */ /* 0x000fe2000f8e0200 */
[----:B---3--:R-:W0:Y:S02]  /*0330*/  FCHK P0, R2, R6 ;  /* 0x0000000602007302 */ /* 0x008e240000000000 */
[----:B------:R-:W-:-:S04]  /*0340*/  FFMA R10, R2, R9, RZ ;  /* 0x00000009020a7223 */ /* 0x000fc800000000ff */
[----:B------:R-:W-:-:S04]  /*0350*/  FFMA R4, -R6, R10, R2 ;  /* 0x0000000a06047223 */ /* 0x000fc80000000102 */
[----:B------:R-:W-:Y:S01]  /*0360*/  FFMA R10, R9, R4, R10 ;  /* 0x00000004090a7223 */ /* 0x000fe2000000000a */
[----:B0-----:R-:W-:Y:S06]  /*0370*/  @!P0 BRA `(.L_x_85) ;  /* 0x0000000000108947 */ /* 0x001fec0003800000 */
[----:B------:R-:W-:Y:S01]  /*0380*/  IMAD.MOV.U32 R5, RZ, RZ, R6 ;  /* 0x000000ffff057224 */ /* 0x000fe200078e0006 */
[----:B------:R-:W-:-:S07]  /*0390*/  MOV R10, 0x3b0 ;  /* 0x000003b0000a7802 */ /* 0x000fce0000000f00 */
[----:B------:R-:W-:Y:S05]  /*03a0*/  CALL.REL.NOINC `($__internal_5_$__cuda_sm3x_div_rn_noftz_f32_slowpath) ;  /* 0x0000000000e07944 */ /* 0x000fea0003c00000 */
[----:B------:R-:W-:-:S07]  /*03b0*/  MOV R10, R0 ;  /* 0x00000000000a7202 */ /* 0x000fce0000000f00 */
.L_x_85:
[----:B------:R-:W-:Y:S05]  /*03c0*/  BSYNC.RECONVERGENT B0 ;  /* 0x0000000000007941 */ /* 0x000fea0003800200 */
.L_x_84:
[----:B------:R-:W0:Y:S01]  /*03d0*/  LDCU UR4, c[0x0][0x394] ;  /* 0x00007280ff0477ac */ /* 0x000e220008000800 */
[----:B------:R-:W-:Y:S01]  /*03e0*/  BSSY.RECONVERGENT B0, `(.L_x_86) ;  /* 0x0000013000007945 */ /* 0x000fe20003800200 */
[----:B------:R-:W1:Y:S01]  /*03f0*/  LDCU UR5, c[0x0][0x39c] ;  /* 0x00007380ff0577ac */ /* 0x000e620008000800 */
[----:B0-----:R-:W-:-:S04]  /*0400*/  UIMAD UR4, UR4, UR4, URZ ;  /* 0x00000004040472a4 */ /* 0x001fc8000f8e02ff */
[----:B-1----:R-:W-:-:S04]  /*0410*/  UIMAD UR4, UR4, UR5, URZ ;  /* 0x00000005040472a4 */ /* 0x002fc8000f8e02ff */
[----:B------:R-:W-:-:S06]  /*0420*/  USHF.L.U32 UR4, UR4, 0x2, URZ ;  /* 0x0000000204047899 */ /* 0x000fcc00080006ff */
[----:B------:R-:W-:-:S04]  /*0430*/  I2FP.F32.S32 R7, UR4 ;  /* 0x0000000400077c45 */ /* 0x000fc80008201400 */
[----:B------:R-:W0:Y:S08]  /*0440*/  MUFU.RCP R0, R7 ;  /* 0x0000000700007308 */ /* 0x000e300000001000 */
[----:B------:R-:W1:Y:S01]  /*0450*/  FCHK P0, R10, R7 ;  /* 0x000000070a007302 */ /* 0x000e620000000000 */
[----:B0-----:R-:W-:-:S04]  /*0460*/  FFMA R5, -R7, R0, 1 ;  /* 0x3f80000007057423 */ /* 0x001fc80000000100 */
[----:B------:R-:W-:-:S04]  /*0470*/  FFMA R0, R0, R5, R0 ;  /* 0x0000000500007223 */ /* 0x000fc80000000000 */
[----:B------:R-:W-:-:S04]  /*0480*/  FFMA R5, R0, R10, RZ ;  /* 0x0000000a00057223 */ /* 0x000fc800000000ff */
[----:B------:R-:W-:-:S04]  /*0490*/  FFMA R4, -R7, R5, R10 ;  /* 0x0000000507047223 */ /* 0x000fc8000000010a */
[----:B------:R-:W-:Y:S01]  /*04a0*/  FFMA R4, R0, R4, R5 ;  /* 0x0000000400047223 */ /* 0x000fe20000000005 */
[----:B-1----:R-:W-:Y:S06]  /*04b0*/  @!P0 BRA `(.L_x_87) ;  /* 0x0000000000148947 */ /* 0x002fec0003800000 */
[----:B------:R-:W-:Y:S01]  /*04c0*/  IMAD.MOV.U32 R2, RZ, RZ, R10 ;  /* 0x000000ffff027224 */ /* 0x000fe200078e000a */
[----:B------:R-:W-:Y:S01]  /*04d0*/  MOV R10, 0x500 ;  /* 0x00000500000a7802 */ /* 0x000fe20000000f00 */
[----:B------:R-:W-:-:S07]  /*04e0*/  IMAD.MOV.U32 R5, RZ, RZ, R7 ;  /* 0x000000ffff057224 */ /* 0x000fce00078e0007 */
[----:B------:R-:W-:Y:S05]  /*04f0*/  CALL.REL.NOINC `($__internal_5_$__cuda_sm3x_div_rn_noftz_f32_slowpath) ;  /* 0x00000000008c7944 */ /* 0x000fea0003c00000 */
[----:B------:R-:W-:-:S07]  /*0500*/  MOV R4, R0 ;  /* 0x0000000000047202 */ /* 0x000fce0000000f00 */
.L_x_87:
[----:B------:R-:W-:Y:S05]  /*0510*/  BSYNC.RECONVERGENT B0 ;  /* 0x0000000000007941 */ /* 0x000fea0003800200 */
.L_x_86:
[----:B------:R-:W0:Y:S01]  /*0520*/  MUFU.RCP R5, R6 ;  /* 0x0000000600057308 */ /* 0x000e220000001000 */
[----:B------:R-:W1:Y:S01]  /*0530*/  LDC.64 R10, c[0x0][0x388] ;  /* 0x0000e200ff0a7b82 */ /* 0x000e620000000a00 */
[----:B------:R-:W-:Y:S06]  /*0540*/  BSSY.RECONVERGENT B0, `(.L_x_88) ;  /* 0x000000e000007945 */ /* 0x000fec0003800200 */
[----:B------:R-:W2:Y:S01]  /*0550*/  FCHK P0, R3, R6 ;  /* 0x0000000603007302 */ /* 0x000ea20000000000 */
[----:B0-----:R-:W-:-:S04]  /*0560*/  FFMA R0, -R6, R5, 1 ;  /* 0x3f80000006007423 */ /* 0x001fc80000000105 */
[----:B------:R-:W-:-:S04]  /*0570*/  FFMA R13, R5, R0, R5 ;  /* 0x00000000050d7223 */ /* 0x000fc80000000005 */
[----:B------:R-:W-:Y:S01]  /*0580*/  FFMA R0, R3, R13, RZ ;  /* 0x0000000d03007223 */ /* 0x000fe200000000ff */
[----:B-1----:R-:W-:-:S04]  /*0590*/  IMAD.WIDE R8, R8, 0x8, R10 ;  /* 0x0000000808087825 */ /* 0x002fc800078e020a */
[----:B------:R-:W-:-:S04]  /*05a0*/  FFMA R5, -R6, R0, R3 ;  /* 0x0000000006057223 */ /* 0x000fc80000000103 */
[----:B------:R-:W-:Y:S01]  /*05b0*/  FFMA R2, R13, R5, R0 ;  /* 0x000000050d027223 */ /* 0x000fe20000000000 */
[----:B--2---:R-:W-:Y:S06]  /*05c0*/  @!P0 BRA `(.L_x_89) ;  /* 0x0000000000148947 */ /* 0x004fec0003800000 */
[----:B------:R-:W-:Y:S01]  /*05d0*/  IMAD.MOV.U32 R2, RZ, RZ, R3 ;  /* 0x000000ffff027224 */ /* 0x000fe200078e0003 */
[----:B------:R-:W-:Y:S01]  /*05e0*/  MOV R10, 0x610 ;  /* 0x00000610000a7802 */ /* 0x000fe20000000f00 */
[----:B------:R-:W-:-:S07]  /*05f0*/  IMAD.MOV.U32 R5, RZ, RZ, R6 ;  /* 0x000000ffff057224 */ /* 0x000fce00078e0006 */
[----:B------:R-:W-:Y:S05]  /*0600*/  CALL.REL.NOINC `($__internal_5_$__cuda_sm3x_div_rn_noftz_f32_slowpath) ;  /* 0x0000000000487944 */ /* 0x000fea0003c00000 */
[----:B------:R-:W-:-:S07]  /*0610*/  MOV R2, R0 ;  /* 0x0000000000027202 */ /* 0x000fce0000000f00 */
.L_x_89:
[----:B------:R-:W-:Y:S05]  /*0620*/  BSYNC.RECONVERGENT B0 ;  /* 0x0000000000007941 */ /* 0x000fea0003800200 */
.L_x_88:
        /* <DEDUP_REMOVED lines=10> */
[----:B------:R-:W-:-:S07]  /*06d0*/  MOV R10, 0x6f0 ;  /* 0x000006f0000a7802 */ /* 0x000fce0000000f00 */
[----:B------:R-:W-:Y:S05]  /*06e0*/  CALL.REL.NOINC `($__internal_5_$__cuda_sm3x_div_rn_noftz_f32_slowpath) ;  /* 0x0000000000107944 */ /* 0x000fea0003c00000 */
[----:B------:R-:W-:-:S07]  /*06f0*/  IMAD.MOV.U32 R5, RZ, RZ, R0 ;  /* 0x000000ffff057224 */ /* 0x000fce00078e0000 */
.L_x_91:
[----:B------:R-:W-:Y:S05]  /*0700*/  BSYNC.RECONVERGENT B0 ;  /* 0x0000000000007941 */ /* 0x000fea0003800200 */
.L_x_90:
[----:B------:R-:W-:Y:S01]  /*0710*/  STG.E.64 desc[UR6][R8.64], R4 ;  /* 0x0000000408007986 */ /* 0x000fe2000c101b06 */
[----:B------:R-:W-:Y:S05]  /*0720*/  EXIT ;  /* 0x000000000000794d */ /* 0x000fea0003800000 */
        .weak           $__internal_5_$__cuda_sm3x_div_rn_noftz_f32_slowpath
        .type           $__internal_5_$__cuda_sm3x_div_rn_noftz_f32_slowpath,@function
        .size           $__internal_5_$__cuda_sm3x_div_rn_noftz_f32_slowpath,(.L_x_109 - $__internal_5_$__cuda_sm3x_div_rn_noftz_f32_slowpath)
$__internal_5_$__cuda_sm3x_div_rn_noftz_f32_slowpath:
[----:B------:R-:W-:Y:S01]  /*0730*/  SHF.R.U32.HI R12, RZ, 0x17, R5 ;  /* 0x00000017ff0c7819 */ /* 0x000fe20000011605 */
[----:B------:R-:W-:Y:S01]  /*0740*/  BSSY.RECONVERGENT B1, `(.L_x_92) ;  /* 0x0000062000017945 */ /* 0x000fe20003800200 */
[----:B------:R-:W-:Y:S02]  /*0750*/  SHF.R.U32.HI R0, RZ, 0x17, R2 ;  /* 0x00000017ff007819 */ /* 0x000fe40000011602 */
[----:B------:R-:W-:Y:S02]  /*0760*/  LOP3.LUT R12, R12, 0xff, RZ, 0xc0, !PT ;  /* 0x000000ff0c0c7812 */ /* 0x000fe400078ec0ff */
[----:B------:R-:W-:Y:S02]  /*0770*/  LOP3.LUT R16, R0, 0xff, RZ, 0xc0, !PT ;  /* 0x000000ff00107812 */ /* 0x000fe400078ec0ff */
[----:B------:R-:W-:-:S03]  /*0780*/  IADD3 R13, PT, PT, R12, -0x1, RZ ;  /* 0xffffffff0c0d7810 */ /* 0x000fc60007ffe0ff */
[----:B------:R-:W-:Y:S01]  /*0790*/  VIADD R0, R16, 0xffffffff ;  /* 0xffffffff10007836 */ /* 0x000fe20000000000 */
        /* <DEDUP_REMOVED lines=25> */
[----:B------:R-:W-:Y:S01]  /*0930*/  @!P1 FFMA R5, R5, 1.84467440737095516160e+19, RZ ;  /* 0x5f80000005059823 */ /* 0x000fe200000000ff */
[----:B------:R-:W-:-:S07]  /*0940*/  @!P1 VIADD R11, R11, 0x40 ;  /* 0x000000400b0b9836 */ /* 0x000fce0000000000 */
.L_x_93:
[----:B------:R-:W-:Y:S01]  /*0950*/  LEA R0, R12, 0xc0800000, 0x17 ;  /* 0xc08000000c007811 */ /* 0x000fe200078eb8ff */
[----:B------:R-:W-:Y:S03]  /*0960*/  BSSY.RECONVERGENT B2, `(.L_x_98) ;  /* 0x0000036000027945 */ /* 0x000fe60003800200 */
[----:B------:R-:W-:Y:S01]  /*0970*/  IADD3 R13, PT, PT, -R0, R5, RZ ;  /* 0x00000005000d7210 */ /* 0x000fe20007ffe1ff */
[----:B------:R-:W-:-:S03]  /*0980*/  VIADD R5, R16, 0xffffff81 ;  /* 0xffffff8110057836 */ /* 0x000fc60000000000 */
        /* <DEDUP_REMOVED lines=25> */
[-CC-:B------:R-:W-:Y:S01]  /*0b20*/  FFMA.RZ R2, R19, R15.reuse, R14.reuse ;  /* 0x0000000f13027223 */ /* 0x180fe2000000c00e */
[----:B------:R-:W-:Y:S01]  /*0b30*/  IADD3 R12, PT, PT, R13, 0x20, RZ ;  /* 0x000000200d0c7810 */ /* 0x000fe20007ffe0ff */
[-CC-:B------:R-:W-:Y:S01]  /*0b40*/  FFMA.RM R5, R19, R15.reuse, R14.reuse ;  /* 0x0000000f13057223 */ /* 0x180fe2000000400e */
        /* <DEDUP_REMOVED lines=15> */
[----:B------:R-:W-:-:S04]  /*0c40*/  LOP3.LUT R5, R5, R2, RZ, 0xc0, !PT ;  /* 0x0000000205057212 */ /* 0x000fc800078ec0ff */
[----:B------:R-:W-:-:S04]  /*0c50*/  IADD3 R5, PT, PT, R12, R5, RZ ;  /* 0x000000050c057210 */ /* 0x000fc80007ffe0ff */
[----:B------:R-:W-:Y:S01]  /*0c60*/  LOP3.LUT R0, R5, R0, RZ, 0xfc, !PT ;  /* 0x0000000005007212 */ /* 0x000fe200078efcff */
[----:B------:R-:W-:Y:S06]  /*0c70*/  BRA `(.L_x_101) ;  /* 0x0000000000107947 */ /* 0x000fec0003800000 */
.L_x_100:
[----:B------:R-:W-:-:S04]  /*0c80*/  LOP3.LUT R0, R0, 0x80000000, RZ, 0xc0, !PT ;  /* 0x8000000000007812 */ /* 0x000fc800078ec0ff */
[----:B------:R-:W-:Y:S01]  /*0c90*/  LOP3.LUT R0, R0, 0x7f800000, RZ, 0xfc, !PT ;  /* 0x7f80000000007812 */ /* 0x000fe200078efcff */
[----:B------:R-:W-:Y:S06]  /*0ca0*/  BRA `(.L_x_101) ;  /* 0x0000000000047947 */ /* 0x000fec0003800000 */
.L_x_99:
[----:B------:R-:W-:-:S07]  /*0cb0*/  IMAD R0, R11, 0x800000, R0 ;  /* 0x008000000b007824 */ /* 0x000fce00078e0200 */
.L_x_101:
[----:B------:R-:W-:Y:S05]  /*0cc0*/  BSYNC.RECONVERGENT B2 ;  /* 0x0000000000027941 */ /* 0x000fea0003800200 */
.L_x_98:
[----:B------:R-:W-:Y:S05]  /*0cd0*/  BRA `(.L_x_102) ;  /* 0x0000000000207947 */ /* 0x000fea0003800000 */
.L_x_97:
[----:B------:R-:W-:-:S04]  /*0ce0*/  LOP3.LUT R0, R5, 0x80000000, R2, 0x48, !PT ;  /* 0x8000000005007812 */ /* 0x000fc800078e4802 */
[----:B------:R-:W-:Y:S01]  /*0cf0*/  LOP3.LUT R0, R0, 0x7f800000, RZ, 0xfc, !PT ;  /* 0x7f80000000007812 */ /* 0x000fe200078efcff */
[----:B------:R-:W-:Y:S06]  /*0d00*/  BRA `(.L_x_102) ;  /* 0x0000000000147947 */ /* 0x000fec0003800000 */
.L_x_96:
[----:B------:R-:W-:Y:S01]  /*0d10*/  LOP3.LUT R0, R5, 0x80000000, R2, 0x48, !PT ;  /* 0x8000000005007812 */ /* 0x000fe200078e4802 */
[----:B------:R-:W-:Y:S06]  /*0d20*/  BRA `(.L_x_102) ;  /* 0x00000000000c7947 */ /* 0x000fec0003800000 */
.L_x_95:
[----:B------:R-:W0:Y:S01]  /*0d30*/  MUFU.RSQ R0, -QNAN ;  /* 0xffc0000000007908 */ /* 0x000e220000001400 */
[----:B------:R-:W-:Y:S05]  /*0d40*/  BRA `(.L_x_102) ;  /* 0x0000000000047947 */ /* 0x000fea0003800000 */
.L_x_94:
[----:B------:R-:W-:-:S07]  /*0d50*/  FADD.FTZ R0, R2, R5 ;  /* 0x0000000502007221 */ /* 0x000fce0000010000 */
.L_x_102:
[----:B------:R-:W-:Y:S05]  /*0d60*/  BSYNC.RECONVERGENT B1 ;  /* 0x0000000000017941 */ /* 0x000fea0003800200 */
.L_x_92:
[----:B------:R-:W-:-:S04]  /*0d70*/  HFMA2 R11, -RZ, RZ, 0, 0 ;  /* 0x00000000ff0b7431 */ /* 0x000fc800000001ff */
[----:B0-----:R-:W-:Y:S05]  /*0d80*/  RET.REL.NODEC R10 `(_Z6divphiP6float2S0_fiiii) ;  /* 0xfffffff00a9c7950 */ /* 0x001fea0003c3ffff */
.L_x_103:
        /* <DEDUP_REMOVED lines=15> */
.L_x_109:


//--------------------- .nv.shared.reserved.0     --------------------------
	.section	.nv.shared.reserved.0,"aw",@nobits
	.weak		__nv_reservedSMEM_offset_0_alias
	.size		__nv_reservedSMEM_offset_0_alias, 0, 64
	.other		__nv_reservedSMEM_offset_0_alias,@"STO_CUDA_RESERVED_SHARED STV_DEFAULT"
__nv_reservedSMEM_offset_0_alias:
	.zero		0
	.zero		64


//--------------------- .nv.constant0._Z4circP6float2fii --------------------------
	.section	.nv.constant0._Z4circP6float2fii,"a",@progbits
	.sectionflags	@""
	.align	4
.nv.constant0._Z4circP6float2fii:
	.zero		916


//--------------------- .nv.constant0._Z9fftshiftcP6float2ii --------------------------
	.section	.nv.constant0._Z9fftshiftcP6float2ii,"a",@progbits
	.sectionflags	@""
	.align	4
.nv.constant0._Z9fftshiftcP6float2ii:
	.zero		912


//--------------------- .nv.constant0._Z10ifftshiftcP6float2iii --------------------------
	.section	.nv.constant0._Z10ifftshiftcP6float2iii,"a",@progbits
	.sectionflags	@""
	.align	4
.nv.constant0._Z10ifftshiftcP6float2iii:
	.zero		916


//--------------------- .nv.constant0._Z6gatherP6float2S0_PfS1_ifiii --------------------------
	.section	.nv.constant0._Z6gatherP6float2S0_PfS1_ifiii,"a",@progbits
	.sectionflags	@""
	.align	4
.nv.constant0._Z6gatherP6float2S0_PfS1_ifiii:
	.zero		948


//--------------------- .nv.constant0._Z4wrapP6float2iii --------------------------
	.section	.nv.constant0._Z4wrapP6float2iii,"a",@progbits
	.sectionflags	@""
	.align	4
.nv.constant0._Z4wrapP6float2iii:
	.zero		916


//--------------------- .nv.constant0._Z6takexyPfS_S_ii --------------------------
	.section	.nv.constant0._Z6takexyPfS_S_ii,"a",@progbits
	.sectionflags	@""
	.align	4
.nv.constant0._Z6takexyPfS_S_ii:
	.zero		928


//--------------------- .nv.constant0._Z6divphiP6float2S0_fiiii --------------------------
	.section	.nv.constant0._Z6divphiP6float2S0_fiiii,"a",@progbits
	.sectionflags	@""
	.align	4
.nv.constant0._Z6divphiP6float2S0_fiiii:
	.zero		932


//--------------------- SYMBOLS --------------------------

	.type		.nv.reservedSmem.offset0,@object
	.size		.nv.reservedSmem.offset0,0x4
